//
// Generated by NVIDIA NVVM Compiler
//
// Compiler Build ID: CL-36424714
// Cuda compilation tools, release 13.0, V13.0.88
// Based on NVVM 20.0.0
//

.version 9.0
.target sm_100
.address_size 64

	// .globl	init_linear_layer
.global .align 4 .b8 precalc_xorwow_matrix[102400];
.global .align 4 .b8 precalc_xorwow_offset_matrix[102400];
.global .align 4 .b8 mrg32k3aM1[2304];
.global .align 4 .b8 mrg32k3aM2[2304];
.global .align 4 .b8 mrg32k3aM1SubSeq[2016];
.global .align 4 .b8 mrg32k3aM2SubSeq[2016];
.global .align 4 .b8 mrg32k3aM1Seq[2304];
.global .align 4 .b8 mrg32k3aM2Seq[2304];
.const .align 8 .b8 __cr_lgamma_table[72];
.extern .shared .align 16 .b8 s_loss[];
.extern .shared .align 16 .b8 s_grad_sum[];

.visible .entry init_linear_layer(
	.param .u64 init_linear_layer_param_0,
	.param .u32 init_linear_layer_param_1,
	.param .u32 init_linear_layer_param_2,
	.param .u64 .ptr .align 1 init_linear_layer_param_3,
	.param .u64 .ptr .align 1 init_linear_layer_param_4
)
{
	.reg .pred 	%p<3>;
	.reg .b32 	%r<26>;
	.reg .b32 	%f<13>;
	.reg .b64 	%rd<12>;

	ld.param.u64 	%rd2, [init_linear_layer_param_0];
	ld.param.u32 	%r2, [init_linear_layer_param_1];
	ld.param.u32 	%r3, [init_linear_layer_param_2];
	ld.param.u64 	%rd3, [init_linear_layer_param_3];
	ld.param.u64 	%rd4, [init_linear_layer_param_4];
	mov.u32 	%r4, %ctaid.x;
	mov.u32 	%r5, %ntid.x;
	mov.u32 	%r6, %tid.x;
	mad.lo.s32 	%r1, %r4, %r5, %r6;
	mul.lo.s32 	%r7, %r3, %r2;
	setp.ge.s32 	%p1, %r1, %r7;
	@%p1 bra 	$L__BB0_3;
	cvta.to.global.u64 	%rd5, %rd3;
	cvt.s64.s32 	%rd1, %r1;
	add.s64 	%rd6, %rd2, %rd1;
	cvt.u32.u64 	%r8, %rd6;
	xor.b32  	%r9, %r8, -1429050551;
	mul.lo.s32 	%r10, %r9, 1099087573;
	{ .reg .b32 tmp; mov.b64 {tmp, %r11}, %rd6; }
	xor.b32  	%r12, %r11, -136515619;
	add.s32 	%r13, %r10, 123456789;
	add.s32 	%r14, %r10, 5783321;
	cvt.rn.f32.s32 	%f1, %r3;
	cvt.rn.f32.s32 	%f2, %r2;
	add.f32 	%f3, %f2, %f1;
	mov.f32 	%f4, 0f40000000;
	div.rn.f32 	%f5, %f4, %f3;
	sqrt.rn.f32 	%f6, %f5;
	mul.f32 	%f7, %f6, 0f3F000000;
	shr.u32 	%r15, %r13, 2;
	xor.b32  	%r16, %r15, %r13;
	shl.b32 	%r17, %r14, 4;
	shl.b32 	%r18, %r16, 1;
	xor.b32  	%r19, %r17, %r18;
	xor.b32  	%r20, %r19, %r14;
	xor.b32  	%r21, %r20, %r16;
	mad.lo.s32 	%r22, %r12, -1703105765, %r10;
	add.s32 	%r23, %r22, %r21;
	add.s32 	%r24, %r23, 6977678;
	cvt.rn.f32.u32 	%f8, %r24;
	fma.rn.f32 	%f9, %f8, 0f2F800000, 0f2F000000;
	add.f32 	%f10, %f9, %f9;
	mul.f32 	%f11, %f10, %f7;
	sub.f32 	%f12, %f11, %f7;
	mul.wide.s32 	%rd7, %r1, 4;
	add.s64 	%rd8, %rd5, %rd7;
	st.global.f32 	[%rd8], %f12;
	setp.ge.s32 	%p2, %r1, %r2;
	@%p2 bra 	$L__BB0_3;
	cvta.to.global.u64 	%rd9, %rd4;
	shl.b64 	%rd10, %rd1, 2;
	add.s64 	%rd11, %rd9, %rd10;
	mov.b32 	%r25, 0;
	st.global.u32 	[%rd11], %r25;
$L__BB0_3:
	ret;

}
	// .globl	zero_out
.visible .entry zero_out(
	.param .u64 .ptr .align 1 zero_out_param_0,
	.param .u32 zero_out_param_1
)
{
	.reg .pred 	%p<2>;
	.reg .b32 	%r<7>;
	.reg .b64 	%rd<5>;

	ld.param.u64 	%rd1, [zero_out_param_0];
	ld.param.u32 	%r2, [zero_out_param_1];
	mov.u32 	%r3, %ctaid.x;
	mov.u32 	%r4, %ntid.x;
	mov.u32 	%r5, %tid.x;
	mad.lo.s32 	%r1, %r3, %r4, %r5;
	setp.ge.s32 	%p1, %r1, %r2;
	@%p1 bra 	$L__BB1_2;
	cvta.to.global.u64 	%rd2, %rd1;
	mul.wide.s32 	%rd3, %r1, 4;
	add.s64 	%rd4, %rd2, %rd3;
	mov.b32 	%r6, 0;
	st.global.u32 	[%rd4], %r6;
$L__BB1_2:
	ret;

}
	// .globl	add_bias_forward
.visible .entry add_bias_forward(
	.param .u64 .ptr .align 1 add_bias_forward_param_0,
	.param .u64 .ptr .align 1 add_bias_forward_param_1,
	.param .u32 add_bias_forward_param_2,
	.param .u32 add_bias_forward_param_3
)
{
	.reg .pred 	%p<2>;
	.reg .b32 	%r<9>;
	.reg .b32 	%f<4>;
	.reg .b64 	%rd<9>;

	ld.param.u64 	%rd1, [add_bias_forward_param_0];
	ld.param.u64 	%rd2, [add_bias_forward_param_1];
	ld.param.u32 	%r3, [add_bias_forward_param_2];
	ld.param.u32 	%r2, [add_bias_forward_param_3];
	mov.u32 	%r4, %ctaid.x;
	mov.u32 	%r5, %ntid.x;
	mov.u32 	%r6, %tid.x;
	mad.lo.s32 	%r1, %r4, %r5, %r6;
	mul.lo.s32 	%r7, %r2, %r3;
	setp.ge.s32 	%p1, %r1, %r7;
	@%p1 bra 	$L__BB2_2;
	cvta.to.global.u64 	%rd3, %rd2;
	cvta.to.global.u64 	%rd4, %rd1;
	rem.s32 	%r8, %r1, %r2;
	mul.wide.s32 	%rd5, %r8, 4;
	add.s64 	%rd6, %rd3, %rd5;
	ld.global.f32 	%f1, [%rd6];
	mul.wide.s32 	%rd7, %r1, 4;
	add.s64 	%rd8, %rd4, %rd7;
	ld.global.f32 	%f2, [%rd8];
	add.f32 	%f3, %f1, %f2;
	st.global.f32 	[%rd8], %f3;
$L__BB2_2:
	ret;

}
	// .globl	activation_forward
.visible .entry activation_forward(
	.param .u64 .ptr .align 1 activation_forward_param_0,
	.param .u32 activation_forward_param_1
)
{
	.reg .pred 	%p<2>;
	.reg .b32 	%r<6>;
	.reg .b32 	%f<3>;
	.reg .b64 	%rd<5>;

	ld.param.u64 	%rd1, [activation_forward_param_0];
	ld.param.u32 	%r2, [activation_forward_param_1];
	mov.u32 	%r3, %ctaid.x;
	mov.u32 	%r4, %ntid.x;
	mov.u32 	%r5, %tid.x;
	mad.lo.s32 	%r1, %r3, %r4, %r5;
	setp.ge.s32 	%p1, %r1, %r2;
	@%p1 bra 	$L__BB3_2;
	cvta.to.global.u64 	%rd2, %rd1;
	mul.wide.s32 	%rd3, %r1, 4;
	add.s64 	%rd4, %rd2, %rd3;
	ld.global.f32 	%f1, [%rd4];
	max.f32 	%f2, %f1, 0f00000000;
	st.global.f32 	[%rd4], %f2;
$L__BB3_2:
	ret;

}
	// .globl	loss_mse
.visible .entry loss_mse(
	.param .u64 .ptr .align 1 loss_mse_param_0,
	.param .u64 .ptr .align 1 loss_mse_param_1,
	.param .u32 loss_mse_param_2,
	.param .u32 loss_mse_param_3,
	.param .u64 .ptr .align 1 loss_mse_param_4,
	.param .u64 .ptr .align 1 loss_mse_param_5
)
{
	.reg .pred 	%p<7>;
	.reg .b32 	%r<21>;
	.reg .b32 	%f<19>;
	.reg .b64 	%rd<13>;

	ld.param.u64 	%rd4, [loss_mse_param_0];
	ld.param.u64 	%rd5, [loss_mse_param_1];
	ld.param.u32 	%r11, [loss_mse_param_2];
	ld.param.u32 	%r12, [loss_mse_param_3];
	ld.param.u64 	%rd6, [loss_mse_param_4];
	ld.param.u64 	%rd7, [loss_mse_param_5];
	mov.u32 	%r1, %tid.x;
	mov.u32 	%r13, %ctaid.x;
	mov.u32 	%r20, %ntid.x;
	mad.lo.s32 	%r19, %r13, %r20, %r1;
	mul.lo.s32 	%r4, %r12, %r11;
	setp.ge.s32 	%p1, %r19, %r4;
	mov.f32 	%f18, 0f00000000;
	@%p1 bra 	$L__BB4_3;
	mov.u32 	%r14, %nctaid.x;
	mul.lo.s32 	%r5, %r14, %r20;
	cvta.to.global.u64 	%rd1, %rd4;
	cvta.to.global.u64 	%rd2, %rd5;
	cvta.to.global.u64 	%rd3, %rd6;
	mov.f32 	%f18, 0f00000000;
$L__BB4_2:
	mul.wide.s32 	%rd8, %r19, 4;
	add.s64 	%rd9, %rd1, %rd8;
	ld.global.f32 	%f6, [%rd9];
	add.s64 	%rd10, %rd2, %rd8;
	ld.global.f32 	%f7, [%rd10];
	sub.f32 	%f8, %f6, %f7;
	add.f32 	%f9, %f8, %f8;
	add.s64 	%rd11, %rd3, %rd8;
	st.global.f32 	[%rd11], %f9;
	fma.rn.f32 	%f18, %f8, %f8, %f18;
	add.s32 	%r19, %r19, %r5;
	setp.lt.s32 	%p2, %r19, %r4;
	@%p2 bra 	$L__BB4_2;
$L__BB4_3:
	shl.b32 	%r15, %r1, 2;
	mov.u32 	%r16, s_loss;
	add.s32 	%r8, %r16, %r15;
	st.shared.f32 	[%r8], %f18;
	bar.sync 	0;
	setp.lt.u32 	%p3, %r20, 2;
	@%p3 bra 	$L__BB4_7;
$L__BB4_4:
	shr.u32 	%r10, %r20, 1;
	setp.ge.u32 	%p4, %r1, %r10;
	@%p4 bra 	$L__BB4_6;
	shl.b32 	%r17, %r10, 2;
	add.s32 	%r18, %r8, %r17;
	ld.shared.f32 	%f10, [%r18];
	ld.shared.f32 	%f11, [%r8];
	add.f32 	%f12, %f10, %f11;
	st.shared.f32 	[%r8], %f12;
$L__BB4_6:
	bar.sync 	0;
	setp.gt.u32 	%p5, %r20, 3;
	mov.u32 	%r20, %r10;
	@%p5 bra 	$L__BB4_4;
$L__BB4_7:
	setp.ne.s32 	%p6, %r1, 0;
	@%p6 bra 	$L__BB4_9;
	ld.shared.f32 	%f13, [s_loss];
	cvt.rn.f32.s32 	%f14, %r4;
	div.rn.f32 	%f15, %f13, %f14;
	cvta.to.global.u64 	%rd12, %rd7;
	atom.global.add.f32 	%f16, [%rd12], %f15;
$L__BB4_9:
	ret;

}
	// .globl	activation_backward
.visible .entry activation_backward(
	.param .u64 .ptr .align 1 activation_backward_param_0,
	.param .u64 .ptr .align 1 activation_backward_param_1,
	.param .u32 activation_backward_param_2,
	.param .u64 .ptr .align 1 activation_backward_param_3
)
{
	.reg .pred 	%p<3>;
	.reg .b32 	%r<6>;
	.reg .b32 	%f<6>;
	.reg .b64 	%rd<13>;

	ld.param.u64 	%rd1, [activation_backward_param_0];
	ld.param.u64 	%rd2, [activation_backward_param_1];
	ld.param.u32 	%r2, [activation_backward_param_2];
	ld.param.u64 	%rd3, [activation_backward_param_3];
	mov.u32 	%r3, %ctaid.x;
	mov.u32 	%r4, %ntid.x;
	mov.u32 	%r5, %tid.x;
	mad.lo.s32 	%r1, %r3, %r4, %r5;
	setp.ge.s32 	%p1, %r1, %r2;
	@%p1 bra 	$L__BB5_4;
	cvta.to.global.u64 	%rd4, %rd2;
	mul.wide.s32 	%rd5, %r1, 4;
	add.s64 	%rd6, %rd4, %rd5;
	ld.global.f32 	%f4, [%rd6];
	setp.leu.f32 	%p2, %f4, 0f00000000;
	mov.f32 	%f5, 0f00000000;
	@%p2 bra 	$L__BB5_3;
	cvta.to.global.u64 	%rd7, %rd1;
	add.s64 	%rd9, %rd7, %rd5;
	ld.global.f32 	%f5, [%rd9];
$L__BB5_3:
	cvta.to.global.u64 	%rd10, %rd3;
	add.s64 	%rd12, %rd10, %rd5;
	st.global.f32 	[%rd12], %f5;
$L__BB5_4:
	ret;

}
	// .globl	backward_bias
.visible .entry backward_bias(
	.param .u64 .ptr .align 1 backward_bias_param_0,
	.param .u64 .ptr .align 1 backward_bias_param_1,
	.param .u32 backward_bias_param_2,
	.param .u32 backward_bias_param_3
)
{
	.reg .pred 	%p<8>;
	.reg .b32 	%r<19>;
	.reg .b32 	%f<14>;
	.reg .b64 	%rd<9>;

	ld.param.u64 	%rd2, [backward_bias_param_0];
	ld.param.u64 	%rd3, [backward_bias_param_1];
	ld.param.u32 	%r10, [backward_bias_param_2];
	ld.param.u32 	%r11, [backward_bias_param_3];
	mov.u32 	%r1, %ctaid.x;
	setp.ge.s32 	%p1, %r1, %r11;
	@%p1 bra 	$L__BB6_10;
	mov.u32 	%r2, %tid.x;
	setp.ge.s32 	%p2, %r2, %r10;
	mov.f32 	%f13, 0f00000000;
	@%p2 bra 	$L__BB6_4;
	mov.u32 	%r3, %ntid.x;
	cvta.to.global.u64 	%rd1, %rd2;
	mov.f32 	%f13, 0f00000000;
	mov.u32 	%r17, %r2;
$L__BB6_3:
	mad.lo.s32 	%r12, %r17, %r11, %r1;
	mul.wide.s32 	%rd4, %r12, 4;
	add.s64 	%rd5, %rd1, %rd4;
	ld.global.f32 	%f6, [%rd5];
	add.f32 	%f13, %f13, %f6;
	add.s32 	%r17, %r17, %r3;
	setp.lt.s32 	%p3, %r17, %r10;
	@%p3 bra 	$L__BB6_3;
$L__BB6_4:
	shl.b32 	%r13, %r2, 2;
	mov.u32 	%r14, s_grad_sum;
	add.s32 	%r6, %r14, %r13;
	st.shared.f32 	[%r6], %f13;
	bar.sync 	0;
	mov.u32 	%r18, %ntid.x;
	setp.lt.u32 	%p4, %r18, 2;
	@%p4 bra 	$L__BB6_8;
$L__BB6_5:
	shr.u32 	%r9, %r18, 1;
	setp.ge.u32 	%p5, %r2, %r9;
	@%p5 bra 	$L__BB6_7;
	shl.b32 	%r15, %r9, 2;
	add.s32 	%r16, %r6, %r15;
	ld.shared.f32 	%f7, [%r16];
	ld.shared.f32 	%f8, [%r6];
	add.f32 	%f9, %f7, %f8;
	st.shared.f32 	[%r6], %f9;
$L__BB6_7:
	bar.sync 	0;
	setp.gt.u32 	%p6, %r18, 3;
	mov.u32 	%r18, %r9;
	@%p6 bra 	$L__BB6_5;
$L__BB6_8:
	setp.ne.s32 	%p7, %r2, 0;
	@%p7 bra 	$L__BB6_10;
	cvta.to.global.u64 	%rd6, %rd3;
	mul.wide.u32 	%rd7, %r1, 4;
	add.s64 	%rd8, %rd6, %rd7;
	ld.shared.f32 	%f10, [s_grad_sum];
	atom.global.add.f32 	%f11, [%rd8], %f10;
$L__BB6_10:
	ret;

}
	// .globl	apply_parameter_updates_direct
.visible .entry apply_parameter_updates_direct(
	.param .u64 .ptr .align 1 apply_parameter_updates_direct_param_0,
	.param .u64 .ptr .align 1 apply_parameter_updates_direct_param_1,
	.param .u32 apply_parameter_updates_direct_param_2
)
{
	.reg .pred 	%p<2>;
	.reg .b32 	%r<6>;
	.reg .b32 	%f<4>;
	.reg .b64 	%rd<8>;

	ld.param.u64 	%rd1, [apply_parameter_updates_direct_param_0];
	ld.param.u64 	%rd2, [apply_parameter_updates_direct_param_1];
	ld.param.u32 	%r2, [apply_parameter_updates_direct_param_2];
	mov.u32 	%r3, %ctaid.x;
	mov.u32 	%r4, %ntid.x;
	mov.u32 	%r5, %tid.x;
	mad.lo.s32 	%r1, %r3, %r4, %r5;
	setp.ge.s32 	%p1, %r1, %r2;
	@%p1 bra 	$L__BB7_2;
	cvta.to.global.u64 	%rd3, %rd2;
	cvta.to.global.u64 	%rd4, %rd1;
	mul.wide.s32 	%rd5, %r1, 4;
	add.s64 	%rd6, %rd3, %rd5;
	ld.global.f32 	%f1, [%rd6];
	add.s64 	%rd7, %rd4, %rd5;
	ld.global.f32 	%f2, [%rd7];
	add.f32 	%f3, %f1, %f2;
	st.global.f32 	[%rd7], %f3;
$L__BB7_2:
	ret;

}
	// .globl	copy_tensor
.visible .entry copy_tensor(
	.param .u64 .ptr .align 1 copy_tensor_param_0,
	.param .u64 .ptr .align 1 copy_tensor_param_1,
	.param .u32 copy_tensor_param_2
)
{
	.reg .pred 	%p<2>;
	.reg .b32 	%r<6>;
	.reg .b32 	%f<2>;
	.reg .b64 	%rd<8>;

	ld.param.u64 	%rd1, [copy_tensor_param_0];
	ld.param.u64 	%rd2, [copy_tensor_param_1];
	ld.param.u32 	%r2, [copy_tensor_param_2];
	mov.u32 	%r3, %ctaid.x;
	mov.u32 	%r4, %ntid.x;
	mov.u32 	%r5, %tid.x;
	mad.lo.s32 	%r1, %r3, %r4, %r5;
	setp.ge.s32 	%p1, %r1, %r2;
	@%p1 bra 	$L__BB8_2;
	cvta.to.global.u64 	%rd3, %rd2;
	cvta.to.global.u64 	%rd4, %rd1;
	mul.wide.s32 	%rd5, %r1, 4;
	add.s64 	%rd6, %rd3, %rd5;
	ld.global.f32 	%f1, [%rd6];
	add.s64 	%rd7, %rd4, %rd5;
	st.global.f32 	[%rd7], %f1;
$L__BB8_2:
	ret;

}


// ===== COMPILED SASS (sm_100) =====

	.target	sm_100

	.elftype	@"ET_EXEC"


//--------------------- .note.nv.tkinfo           --------------------------
	.section	.note.nv.tkinfo,"",@"SHT_NOTE"
	.sectionflags	@"SHF_NOTE_NV_TKINFO"
	.tkinfo
        /*0018*/ 	.word	0x00000002
        /*0030*/ 	.string	""
        /*0030*/ 	.string	"ptxas"
        /*0030*/ 	.string	"Cuda compilation tools, release 13.0, V13.0.88"
        /*0030*/ 	.string	"Build cuda_13.0.r13.0/compiler.36424714_0"
        /*0030*/ 	.string	"-arch sm_100 -m 64 "



//--------------------- .note.nv.cuinfo           --------------------------
	.section	.note.nv.cuinfo,"",@"SHT_NOTE"
	.sectionflags	@"SHF_NOTE_NV_CUINFO"
        /*0018*/ 	.short	0x0002
        /*001a*/ 	.short	0x0064
        /*001c*/ 	.short	0x0082
	.zero		2


//--------------------- .nv.info                  --------------------------
	.section	.nv.info,"",@"SHT_CUDA_INFO"
	.align	4


	//----- nvinfo : EIATTR_REGCOUNT
	.align		4
        /*0000*/ 	.byte	0x04, 0x2f
        /*0002*/ 	.short	(.L_10 - .L_9)
	.align		4
.L_9:
        /*0004*/ 	.word	index@(init_linear_layer)
        /*0008*/ 	.word	0x00000013


	//----- nvinfo : EIATTR_FRAME_SIZE
	.align		4
.L_10:
        /*000c*/ 	.byte	0x04, 0x11
        /*000e*/ 	.short	(.L_12 - .L_11)
	.align		4
.L_11:
        /*0010*/ 	.word	index@($__internal_2_$__cuda_sm3x_div_rn_noftz_f32_slowpath)
        /*0014*/ 	.word	0x00000000


	//----- nvinfo : EIATTR_FRAME_SIZE
	.align		4
.L_12:
        /*0018*/ 	.byte	0x04, 0x11
        /*001a*/ 	.short	(.L_14 - .L_13)
	.align		4
.L_13:
        /*001c*/ 	.word	index@($__internal_1_$__cuda_sm20_sqrt_rn_f32_slowpath)
        /*0020*/ 	.word	0x00000000


	//----- nvinfo : EIATTR_FRAME_SIZE
	.align		4
.L_14:
        /*0024*/ 	.byte	0x04, 0x11
        /*0026*/ 	.short	(.L_16 - .L_15)
	.align		4
.L_15:
        /*0028*/ 	.word	index@(init_linear_layer)
        /*002c*/ 	.word	0x00000000


	//----- nvinfo : EIATTR_REGCOUNT
	.align		4
.L_16:
        /*0030*/ 	.byte	0x04, 0x2f
        /*0032*/ 	.short	(.L_18 - .L_17)
	.align		4
.L_17:
        /*0034*/ 	.word	index@(zero_out)
        /*0038*/ 	.word	0x00000008


	//----- nvinfo : EIATTR_FRAME_SIZE
	.align		4
.L_18:
        /*003c*/ 	.byte	0x04, 0x11
        /*003e*/ 	.short	(.L_20 - .L_19)
	.align		4
.L_19:
        /*0040*/ 	.word	index@(zero_out)
        /*0044*/ 	.word	0x00000000


	//----- nvinfo : EIATTR_REGCOUNT
	.align		4
.L_20:
        /*0048*/ 	.byte	0x04, 0x2f
        /*004a*/ 	.short	(.L_22 - .L_21)
	.align		4
.L_21:
        /*004c*/ 	.word	index@(add_bias_forward)
        /*0050*/ 	.word	0x0000000e


	//----- nvinfo : EIATTR_FRAME_SIZE
	.align		4
.L_22:
        /*0054*/ 	.byte	0x04, 0x11
        /*0056*/ 	.short	(.L_24 - .L_23)
	.align		4
.L_23:
        /*0058*/ 	.word	index@(add_bias_forward)
        /*005c*/ 	.word	0x00000000


	//----- nvinfo : EIATTR_REGCOUNT
	.align		4
.L_24:
        /*0060*/ 	.byte	0x04, 0x2f
        /*0062*/ 	.short	(.L_26 - .L_25)
	.align		4
.L_25:
        /*0064*/ 	.word	index@(activation_forward)
        /*0068*/ 	.word	0x00000008


	//----- nvinfo : EIATTR_FRAME_SIZE
	.align		4
.L_26:
        /*006c*/ 	.byte	0x04, 0x11
        /*006e*/ 	.short	(.L_28 - .L_27)
	.align		4
.L_27:
        /*0070*/ 	.word	index@(activation_forward)
        /*0074*/ 	.word	0x00000000


	//----- nvinfo : EIATTR_REGCOUNT
	.align		4
.L_28:
        /*0078*/ 	.byte	0x04, 0x2f
        /*007a*/ 	.short	(.L_30 - .L_29)
	.align		4
.L_29:
        /*007c*/ 	.word	index@(loss_mse)
        /*0080*/ 	.word	0x00000018


	//----- nvinfo : EIATTR_FRAME_SIZE
	.align		4
.L_30:
        /*0084*/ 	.byte	0x04, 0x11
        /*0086*/ 	.short	(.L_32 - .L_31)
	.align		4
.L_31:
        /*0088*/ 	.word	index@($__internal_0_$__cuda_sm3x_div_rn_noftz_f32_slowpath)
        /*008c*/ 	.word	0x00000000


	//----- nvinfo : EIATTR_FRAME_SIZE
	.align		4
.L_32:
        /*0090*/ 	.byte	0x04, 0x11
        /*0092*/ 	.short	(.L_34 - .L_33)
	.align		4
.L_33:
        /*0094*/ 	.word	index@(loss_mse)
        /*0098*/ 	.word	0x00000000


	//----- nvinfo : EIATTR_REGCOUNT
	.align		4
.L_34:
        /*009c*/ 	.byte	0x04, 0x2f
        /*009e*/ 	.short	(.L_36 - .L_35)
	.align		4
.L_35:
        /*00a0*/ 	.word	index@(activation_backward)
        /*00a4*/ 	.word	0x0000000c


	//----- nvinfo : EIATTR_FRAME_SIZE
	.align		4
.L_36:
        /*00a8*/ 	.byte	0x04, 0x11
        /*00aa*/ 	.short	(.L_38 - .L_37)
	.align		4
.L_37:
        /*00ac*/ 	.word	index@(activation_backward)
        /*00b0*/ 	.word	0x00000000


	//----- nvinfo : EIATTR_REGCOUNT
	.align		4
.L_38:
        /*00b4*/ 	.byte	0x04, 0x2f
        /*00b6*/ 	.short	(.L_40 - .L_39)
	.align		4
.L_39:
        /*00b8*/ 	.word	index@(backward_bias)
        /*00bc*/ 	.word	0x0000000c


	//----- nvinfo : EIATTR_FRAME_SIZE
	.align		4
.L_40:
        /*00c0*/ 	.byte	0x04, 0x11
        /*00c2*/ 	.short	(.L_42 - .L_41)
	.align		4
.L_41:
        /*00c4*/ 	.word	index@(backward_bias)
        /*00c8*/ 	.word	0x00000000


	//----- nvinfo : EIATTR_REGCOUNT
	.align		4
.L_42:
        /*00cc*/ 	.byte	0x04, 0x2f
        /*00ce*/ 	.short	(.L_44 - .L_43)
	.align		4
.L_43:
        /*00d0*/ 	.word	index@(apply_parameter_updates_direct)
        /*00d4*/ 	.word	0x0000000a


	//----- nvinfo : EIATTR_FRAME_SIZE
	.align		4
.L_44:
        /*00d8*/ 	.byte	0x04, 0x11
        /*00da*/ 	.short	(.L_46 - .L_45)
	.align		4
.L_45:
        /*00dc*/ 	.word	index@(apply_parameter_updates_direct)
        /*00e0*/ 	.word	0x00000000


	//----- nvinfo : EIATTR_REGCOUNT
	.align		4
.L_46:
        /*00e4*/ 	.byte	0x04, 0x2f
        /*00e6*/ 	.short	(.L_48 - .L_47)
	.align		4
.L_47:
        /*00e8*/ 	.word	index@(copy_tensor)
        /*00ec*/ 	.word	0x0000000a


	//----- nvinfo : EIATTR_FRAME_SIZE
	.align		4
.L_48:
        /*00f0*/ 	.byte	0x04, 0x11
        /*00f2*/ 	.short	(.L_50 - .L_49)
	.align		4
.L_49:
        /*00f4*/ 	.word	index@(copy_tensor)
        /*00f8*/ 	.word	0x00000000


	//----- nvinfo : EIATTR_MIN_STACK_SIZE
	.align		4
.L_50:
        /*00fc*/ 	.byte	0x04, 0x12
        /*00fe*/ 	.short	(.L_52 - .L_51)
	.align		4
.L_51:
        /*0100*/ 	.word	index@(copy_tensor)
        /*0104*/ 	.word	0x00000000


	//----- nvinfo : EIATTR_MIN_STACK_SIZE
	.align		4
.L_52:
        /*0108*/ 	.byte	0x04, 0x12
        /*010a*/ 	.short	(.L_54 - .L_53)
	.align		4
.L_53:
        /*010c*/ 	.word	index@(apply_parameter_updates_direct)
        /*0110*/ 	.word	0x00000000


	//----- nvinfo : EIATTR_MIN_STACK_SIZE
	.align		4
.L_54:
        /*0114*/ 	.byte	0x04, 0x12
        /*0116*/ 	.short	(.L_56 - .L_55)
	.align		4
.L_55:
        /*0118*/ 	.word	index@(backward_bias)
        /*011c*/ 	.word	0x00000000


	//----- nvinfo : EIATTR_MIN_STACK_SIZE
	.align		4
.L_56:
        /*0120*/ 	.byte	0x04, 0x12
        /*0122*/ 	.short	(.L_58 - .L_57)
	.align		4
.L_57:
        /*0124*/ 	.word	index@(activation_backward)
        /*0128*/ 	.word	0x00000000


	//----- nvinfo : EIATTR_MIN_STACK_SIZE
	.align		4
.L_58:
        /*012c*/ 	.byte	0x04, 0x12
        /*012e*/ 	.short	(.L_60 - .L_59)
	.align		4
.L_59:
        /*0130*/ 	.word	index@(loss_mse)
        /*0134*/ 	.word	0x00000000


	//----- nvinfo : EIATTR_MIN_STACK_SIZE
	.align		4
.L_60:
        /*0138*/ 	.byte	0x04, 0x12
        /*013a*/ 	.short	(.L_62 - .L_61)
	.align		4
.L_61:
        /*013c*/ 	.word	index@(activation_forward)
        /*0140*/ 	.word	0x00000000


	//----- nvinfo : EIATTR_MIN_STACK_SIZE
	.align		4
.L_62:
        /*0144*/ 	.byte	0x04, 0x12
        /*0146*/ 	.short	(.L_64 - .L_63)
	.align		4
.L_63:
        /*0148*/ 	.word	index@(add_bias_forward)
        /*014c*/ 	.word	0x00000000


	//----- nvinfo : EIATTR_MIN_STACK_SIZE
	.align		4
.L_64:
        /*0150*/ 	.byte	0x04, 0x12
        /*0152*/ 	.short	(.L_66 - .L_65)
	.align		4
.L_65:
        /*0154*/ 	.word	index@(zero_out)
        /*0158*/ 	.word	0x00000000


	//----- nvinfo : EIATTR_MIN_STACK_SIZE
	.align		4
.L_66:
        /*015c*/ 	.byte	0x04, 0x12
        /*015e*/ 	.short	(.L_68 - .L_67)
	.align		4
.L_67:
        /*0160*/ 	.word	index@(init_linear_layer)
        /*0164*/ 	.word	0x00000000
.L_68:


//--------------------- .nv.compat                --------------------------
	.section	.nv.compat,"",@"SHT_CUDA_COMPAT_INFO"
	.align	4
        /*0000*/ 	.byte	0x02, 0x09, 0x00, 0x00, 0x02, 0x02, 0x01, 0x00, 0x02, 0x05, 0x05, 0x00, 0x03, 0x07, 0x01, 0x01
        /*0010*/ 	.byte	0x02, 0x03, 0x00, 0x00, 0x02, 0x06, 0x01, 0x00, 0x04, 0x0b, 0x08, 0x00, 0x01, 0x00, 0x00, 0x00
        /*0020*/ 	.byte	0x00, 0x00, 0x00, 0x00


//--------------------- .nv.info.copy_tensor      --------------------------
	.section	.nv.info.copy_tensor,"",@"SHT_CUDA_INFO"
	.sectionflags	@""
	.align	4


	//----- nvinfo : EIATTR_CUDA_API_VERSION
	.align		4
        /*0000*/ 	.byte	0x04, 0x37
        /*0002*/ 	.short	(.L_70 - .L_69)
.L_69:
        /*0004*/ 	.word	0x00000082


	//----- nvinfo : EIATTR_KPARAM_INFO
	.align		4
.L_70:
        /*0008*/ 	.byte	0x04, 0x17
        /*000a*/ 	.short	(.L_72 - .L_71)
.L_71:
        /*000c*/ 	.word	0x00000000
        /*0010*/ 	.short	0x0002
        /*0012*/ 	.short	0x0010
        /*0014*/ 	.byte	0x00, 0xf0, 0x11, 0x00


	//----- nvinfo : EIATTR_KPARAM_INFO
	.align		4
.L_72:
        /*0018*/ 	.byte	0x04, 0x17
        /*001a*/ 	.short	(.L_74 - .L_73)
.L_73:
        /*001c*/ 	.word	0x00000000
        /*0020*/ 	.short	0x0001
        /*0022*/ 	.short	0x0008
        /*0024*/ 	.byte	0x00, 0xf5, 0x21, 0x00


	//----- nvinfo : EIATTR_KPARAM_INFO
	.align		4
.L_74:
        /*0028*/ 	.byte	0x04, 0x17
        /*002a*/ 	.short	(.L_76 - .L_75)
.L_75:
        /*002c*/ 	.word	0x00000000
        /*0030*/ 	.short	0x0000
        /*0032*/ 	.short	0x0000
        /*0034*/ 	.byte	0x00, 0xf5, 0x21, 0x00


	//----- nvinfo : EIATTR_SPARSE_MMA_MASK
	.align		4
.L_76:
        /*0038*/ 	.byte	0x03, 0x50
        /*003a*/ 	.short	0x0000


	//----- nvinfo : EIATTR_MAXREG_COUNT
	.align		4
        /*003c*/ 	.byte	0x03, 0x1b
        /*003e*/ 	.short	0x00ff


	//----- nvinfo : EIATTR_MERCURY_ISA_VERSION
	.align		4
        /*0040*/ 	.byte	0x03, 0x5f
        /*0042*/ 	.short	0x0101


	//----- nvinfo : EIATTR_VRC_CTA_INIT_COUNT
	.align		4
        /*0044*/ 	.byte	0x02, 0x4a
	.zero		1
	.zero		1


	//----- nvinfo : EIATTR_EXIT_INSTR_OFFSETS
	.align		4
        /*0048*/ 	.byte	0x04, 0x1c
        /*004a*/ 	.short	(.L_78 - .L_77)


	//   ....[0]....
.L_77:
        /*004c*/ 	.word	0x00000070


	//   ....[1]....
        /*0050*/ 	.word	0x000000f0


	//----- nvinfo : EIATTR_CBANK_PARAM_SIZE
	.align		4
.L_78:
        /*0054*/ 	.byte	0x03, 0x19
        /*0056*/ 	.short	0x0014


	//----- nvinfo : EIATTR_PARAM_CBANK
	.align		4
        /*0058*/ 	.byte	0x04, 0x0a
        /*005a*/ 	.short	(.L_80 - .L_79)
	.align		4
.L_79:
        /*005c*/ 	.word	index@(.nv.constant0.copy_tensor)
        /*0060*/ 	.short	0x0380
        /*0062*/ 	.short	0x0014


	//----- nvinfo : EIATTR_SW_WAR
	.align		4
.L_80:
        /*0064*/ 	.byte	0x04, 0x36
        /*0066*/ 	.short	(.L_82 - .L_81)
.L_81:
        /*0068*/ 	.word	0x00000008
.L_82:


//--------------------- .nv.info.apply_parameter_updates_direct --------------------------
	.section	.nv.info.apply_parameter_updates_direct,"",@"SHT_CUDA_INFO"
	.sectionflags	@""
	.align	4


	//----- nvinfo : EIATTR_CUDA_API_VERSION
	.align		4
        /*0000*/ 	.byte	0x04, 0x37
        /*0002*/ 	.short	(.L_84 - .L_83)
.L_83:
        /*0004*/ 	.word	0x00000082


	//----- nvinfo : EIATTR_KPARAM_INFO
	.align		4
.L_84:
        /*0008*/ 	.byte	0x04, 0x17
        /*000a*/ 	.short	(.L_86 - .L_85)
.L_85:
        /*000c*/ 	.word	0x00000000
        /*0010*/ 	.short	0x0002
        /*0012*/ 	.short	0x0010
        /*0014*/ 	.byte	0x00, 0xf0, 0x11, 0x00


	//----- nvinfo : EIATTR_KPARAM_INFO
	.align		4
.L_86:
        /*0018*/ 	.byte	0x04, 0x17
        /*001a*/ 	.short	(.L_88 - .L_87)
.L_87:
        /*001c*/ 	.word	0x00000000
        /*0020*/ 	.short	0x0001
        /*0022*/ 	.short	0x0008
        /*0024*/ 	.byte	0x00, 0xf5, 0x21, 0x00


	//----- nvinfo : EIATTR_KPARAM_INFO
	.align		4
.L_88:
        /*0028*/ 	.byte	0x04, 0x17
        /*002a*/ 	.short	(.L_90 - .L_89)
.L_89:
        /*002c*/ 	.word	0x00000000
        /*0030*/ 	.short	0x0000
        /*0032*/ 	.short	0x0000
        /*0034*/ 	.byte	0x00, 0xf5, 0x21, 0x00


	//----- nvinfo : EIATTR_SPARSE_MMA_MASK
	.align		4
.L_90:
        /*0038*/ 	.byte	0x03, 0x50
        /*003a*/ 	.short	0x0000


	//----- nvinfo : EIATTR_MAXREG_COUNT
	.align		4
        /*003c*/ 	.byte	0x03, 0x1b
        /*003e*/ 	.short	0x00ff


	//----- nvinfo : EIATTR_MERCURY_ISA_VERSION
	.align		4
        /*0040*/ 	.byte	0x03, 0x5f
        /*0042*/ 	.short	0x0101


	//----- nvinfo : EIATTR_VRC_CTA_INIT_COUNT
	.align		4
        /*0044*/ 	.byte	0x02, 0x4a
	.zero		1
	.zero		1


	//----- nvinfo : EIATTR_EXIT_INSTR_OFFSETS
	.align		4
        /*0048*/ 	.byte	0x04, 0x1c
        /*004a*/ 	.short	(.L_92 - .L_91)


	//   ....[0]....
.L_91:
        /*004c*/ 	.word	0x00000070


	//   ....[1]....
        /*0050*/ 	.word	0x00000110


	//----- nvinfo : EIATTR_CBANK_PARAM_SIZE
	.align		4
.L_92:
        /*0054*/ 	.byte	0x03, 0x19
        /*0056*/ 	.short	0x0014


	//----- nvinfo : EIATTR_PARAM_CBANK
	.align		4
        /*0058*/ 	.byte	0x04, 0x0a
        /*005a*/ 	.short	(.L_94 - .L_93)
	.align		4
.L_93:
        /*005c*/ 	.word	index@(.nv.constant0.apply_parameter_updates_direct)
        /*0060*/ 	.short	0x0380
        /*0062*/ 	.short	0x0014


	//----- nvinfo : EIATTR_SW_WAR
	.align		4
.L_94:
        /*0064*/ 	.byte	0x04, 0x36
        /*0066*/ 	.short	(.L_96 - .L_95)
.L_95:
        /*0068*/ 	.word	0x00000008
.L_96:


//--------------------- .nv.info.backward_bias    --------------------------
	.section	.nv.info.backward_bias,"",@"SHT_CUDA_INFO"
	.sectionflags	@""
	.align	4


	//----- nvinfo : EIATTR_CUDA_API_VERSION
	.align		4
        /*0000*/ 	.byte	0x04, 0x37
        /*0002*/ 	.short	(.L_98 - .L_97)
.L_97:
        /*0004*/ 	.word	0x00000082


	//----- nvinfo : EIATTR_KPARAM_INFO
	.align		4
.L_98:
        /*0008*/ 	.byte	0x04, 0x17
        /*000a*/ 	.short	(.L_100 - .L_99)
.L_99:
        /*000c*/ 	.word	0x00000000
        /*0010*/ 	.short	0x0003
        /*0012*/ 	.short	0x0014
        /*0014*/ 	.byte	0x00, 0xf0, 0x11, 0x00


	//----- nvinfo : EIATTR_KPARAM_INFO
	.align		4
.L_100:
        /*0018*/ 	.byte	0x04, 0x17
        /*001a*/ 	.short	(.L_102 - .L_101)
.L_101:
        /*001c*/ 	.word	0x00000000
        /*0020*/ 	.short	0x0002
        /*0022*/ 	.short	0x0010
        /*0024*/ 	.byte	0x00, 0xf0, 0x11, 0x00


	//----- nvinfo : EIATTR_KPARAM_INFO
	.align		4
.L_102:
        /*0028*/ 	.byte	0x04, 0x17
        /*002a*/ 	.short	(.L_104 - .L_103)
.L_103:
        /*002c*/ 	.word	0x00000000
        /*0030*/ 	.short	0x0001
        /*0032*/ 	.short	0x0008
        /*0034*/ 	.byte	0x00, 0xf5, 0x21, 0x00


	//----- nvinfo : EIATTR_KPARAM_INFO
	.align		4
.L_104:
        /*0038*/ 	.byte	0x04, 0x17
        /*003a*/ 	.short	(.L_106 - .L_105)
.L_105:
        /*003c*/ 	.word	0x00000000
        /*0040*/ 	.short	0x0000
        /*0042*/ 	.short	0x0000
        /*0044*/ 	.byte	0x00, 0xf5, 0x21, 0x00


	//----- nvinfo : EIATTR_SPARSE_MMA_MASK
	.align		4
.L_106:
        /*0048*/ 	.byte	0x03, 0x50
        /*004a*/ 	.short	0x0000


	//----- nvinfo : EIATTR_MAXREG_COUNT
	.align		4
        /*004c*/ 	.byte	0x03, 0x1b
        /*004e*/ 	.short	0x00ff


	//----- nvinfo : EIATTR_NUM_BARRIERS
	.align		4
        /*0050*/ 	.byte	0x02, 0x4c
        /*0052*/ 	.byte	0x01
	.zero		1


	//----- nvinfo : EIATTR_MERCURY_ISA_VERSION
	.align		4
        /*0054*/ 	.byte	0x03, 0x5f
        /*0056*/ 	.short	0x0101


	//----- nvinfo : EIATTR_VRC_CTA_INIT_COUNT
	.align		4
        /*0058*/ 	.byte	0x02, 0x4a
	.zero		1
	.zero		1


	//----- nvinfo : EIATTR_EXIT_INSTR_OFFSETS
	.align		4
        /*005c*/ 	.byte	0x04, 0x1c
        /*005e*/ 	.short	(.L_108 - .L_107)


	//   ....[0]....
.L_107:
        /*0060*/ 	.word	0x00000040


	//   ....[1]....
        /*0064*/ 	.word	0x000002e0


	//   ....[2]....
        /*0068*/ 	.word	0x00000360


	//----- nvinfo : EIATTR_CRS_STACK_SIZE
	.align		4
.L_108:
        /*006c*/ 	.byte	0x04, 0x1e
        /*006e*/ 	.short	(.L_110 - .L_109)
.L_109:
        /*0070*/ 	.word	0x00000000


	//----- nvinfo : EIATTR_CBANK_PARAM_SIZE
	.align		4
.L_110:
        /*0074*/ 	.byte	0x03, 0x19
        /*0076*/ 	.short	0x0018


	//----- nvinfo : EIATTR_PARAM_CBANK
	.align		4
        /*0078*/ 	.byte	0x04, 0x0a
        /*007a*/ 	.short	(.L_112 - .L_111)
	.align		4
.L_111:
        /*007c*/ 	.word	index@(.nv.constant0.backward_bias)
        /*0080*/ 	.short	0x0380
        /*0082*/ 	.short	0x0018


	//----- nvinfo : EIATTR_SW_WAR
	.align		4
.L_112:
        /*0084*/ 	.byte	0x04, 0x36
        /*0086*/ 	.short	(.L_114 - .L_113)
.L_113:
        /*0088*/ 	.word	0x00000008
.L_114:


//--------------------- .nv.info.activation_backward --------------------------
	.section	.nv.info.activation_backward,"",@"SHT_CUDA_INFO"
	.sectionflags	@""
	.align	4


	//----- nvinfo : EIATTR_CUDA_API_VERSION
	.align		4
        /*0000*/ 	.byte	0x04, 0x37
        /*0002*/ 	.short	(.L_116 - .L_115)
.L_115:
        /*0004*/ 	.word	0x00000082


	//----- nvinfo : EIATTR_KPARAM_INFO
	.align		4
.L_116:
        /*0008*/ 	.byte	0x04, 0x17
        /*000a*/ 	.short	(.L_118 - .L_117)
.L_117:
        /*000c*/ 	.word	0x00000000
        /*0010*/ 	.short	0x0003
        /*0012*/ 	.short	0x0018
        /*0014*/ 	.byte	0x00, 0xf5, 0x21, 0x00


	//----- nvinfo : EIATTR_KPARAM_INFO
	.align		4
.L_118:
        /*0018*/ 	.byte	0x04, 0x17
        /*001a*/ 	.short	(.L_120 - .L_119)
.L_119:
        /*001c*/ 	.word	0x00000000
        /*0020*/ 	.short	0x0002
        /*0022*/ 	.short	0x0010
        /*0024*/ 	.byte	0x00, 0xf0, 0x11, 0x00


	//----- nvinfo : EIATTR_KPARAM_INFO
	.align		4
.L_120:
        /*0028*/ 	.byte	0x04, 0x17
        /*002a*/ 	.short	(.L_122 - .L_121)
.L_121:
        /*002c*/ 	.word	0x00000000
        /*0030*/ 	.short	0x0001
        /*0032*/ 	.short	0x0008
        /*0034*/ 	.byte	0x00, 0xf5, 0x21, 0x00


	//----- nvinfo : EIATTR_KPARAM_INFO
	.align		4
.L_122:
        /*0038*/ 	.byte	0x04, 0x17
        /*003a*/ 	.short	(.L_124 - .L_123)
.L_123:
        /*003c*/ 	.word	0x00000000
        /*0040*/ 	.short	0x0000
        /*0042*/ 	.short	0x0000
        /*0044*/ 	.byte	0x00, 0xf5, 0x21, 0x00


	//----- nvinfo : EIATTR_SPARSE_MMA_MASK
	.align		4
.L_124:
        /*0048*/ 	.byte	0x03, 0x50
        /*004a*/ 	.short	0x0000


	//----- nvinfo : EIATTR_MAXREG_COUNT
	.align		4
        /*004c*/ 	.byte	0x03, 0x1b
        /*004e*/ 	.short	0x00ff


	//----- nvinfo : EIATTR_MERCURY_ISA_VERSION
	.align		4
        /*0050*/ 	.byte	0x03, 0x5f
        /*0052*/ 	.short	0x0101


	//----- nvinfo : EIATTR_VRC_CTA_INIT_COUNT
	.align		4
        /*0054*/ 	.byte	0x02, 0x4a
	.zero		1
	.zero		1


	//----- nvinfo : EIATTR_EXIT_INSTR_OFFSETS
	.align		4
        /*0058*/ 	.byte	0x04, 0x1c
        /*005a*/ 	.short	(.L_126 - .L_125)


	//   ....[0]....
.L_125:
        /*005c*/ 	.word	0x00000070


	//   ....[1]....
        /*0060*/ 	.word	0x00000170


	//----- nvinfo : EIATTR_CRS_STACK_SIZE
	.align		4
.L_126:
        /*0064*/ 	.byte	0x04, 0x1e
        /*0066*/ 	.short	(.L_128 - .L_127)
.L_127:
        /*0068*/ 	.word	0x00000000


	//----- nvinfo : EIATTR_CBANK_PARAM_SIZE
	.align		4
.L_128:
        /*006c*/ 	.byte	0x03, 0x19
        /*006e*/ 	.short	0x0020


	//----- nvinfo : EIATTR_PARAM_CBANK
	.align		4
        /*0070*/ 	.byte	0x04, 0x0a
        /*0072*/ 	.short	(.L_130 - .L_129)
	.align		4
.L_129:
        /*0074*/ 	.word	index@(.nv.constant0.activation_backward)
        /*0078*/ 	.short	0x0380
        /*007a*/ 	.short	0x0020


	//----- nvinfo : EIATTR_SW_WAR
	.align		4
.L_130:
        /*007c*/ 	.byte	0x04, 0x36
        /*007e*/ 	.short	(.L_132 - .L_131)
.L_131:
        /*0080*/ 	.word	0x00000008
.L_132:


//--------------------- .nv.info.loss_mse         --------------------------
	.section	.nv.info.loss_mse,"",@"SHT_CUDA_INFO"
	.sectionflags	@""
	.align	4


	//----- nvinfo : EIATTR_CUDA_API_VERSION
	.align		4
        /*0000*/ 	.byte	0x04, 0x37
        /*0002*/ 	.short	(.L_134 - .L_133)
.L_133:
        /*0004*/ 	.word	0x00000082


	//----- nvinfo : EIATTR_KPARAM_INFO
	.align		4
.L_134:
        /*0008*/ 	.byte	0x04, 0x17
        /*000a*/ 	.short	(.L_136 - .L_135)
.L_135:
        /*000c*/ 	.word	0x00000000
        /*0010*/ 	.short	0x0005
        /*0012*/ 	.short	0x0020
        /*0014*/ 	.byte	0x00, 0xf5, 0x21, 0x00


	//----- nvinfo : EIATTR_KPARAM_INFO
	.align		4
.L_136:
        /*0018*/ 	.byte	0x04, 0x17
        /*001a*/ 	.short	(.L_138 - .L_137)
.L_137:
        /*001c*/ 	.word	0x00000000
        /*0020*/ 	.short	0x0004
        /*0022*/ 	.short	0x0018
        /*0024*/ 	.byte	0x00, 0xf5, 0x21, 0x00


	//----- nvinfo : EIATTR_KPARAM_INFO
	.align		4
.L_138:
        /*0028*/ 	.byte	0x04, 0x17
        /*002a*/ 	.short	(.L_140 - .L_139)
.L_139:
        /*002c*/ 	.word	0x00000000
        /*0030*/ 	.short	0x0003
        /*0032*/ 	.short	0x0014
        /*0034*/ 	.byte	0x00, 0xf0, 0x11, 0x00


	//----- nvinfo : EIATTR_KPARAM_INFO
	.align		4
.L_140:
        /*0038*/ 	.byte	0x04, 0x17
        /*003a*/ 	.short	(.L_142 - .L_141)
.L_141:
        /*003c*/ 	.word	0x00000000
        /*0040*/ 	.short	0x0002
        /*0042*/ 	.short	0x0010
        /*0044*/ 	.byte	0x00, 0xf0, 0x11, 0x00


	//----- nvinfo : EIATTR_KPARAM_INFO
	.align		4
.L_142:
        /*0048*/ 	.byte	0x04, 0x17
        /*004a*/ 	.short	(.L_144 - .L_143)
.L_143:
        /*004c*/ 	.word	0x00000000
        /*0050*/ 	.short	0x0001
        /*0052*/ 	.short	0x0008
        /*0054*/ 	.byte	0x00, 0xf5, 0x21, 0x00


	//----- nvinfo : EIATTR_KPARAM_INFO
	.align		4
.L_144:
        /*0058*/ 	.byte	0x04, 0x17
        /*005a*/ 	.short	(.L_146 - .L_145)
.L_145:
        /*005c*/ 	.word	0x00000000
        /*0060*/ 	.short	0x0000
        /*0062*/ 	.short	0x0000
        /*0064*/ 	.byte	0x00, 0xf5, 0x21, 0x00


	//----- nvinfo : EIATTR_SPARSE_MMA_MASK
	.align		4
.L_146:
        /*0068*/ 	.byte	0x03, 0x50
        /*006a*/ 	.short	0x0000


	//----- nvinfo : EIATTR_MAXREG_COUNT
	.align		4
        /*006c*/ 	.byte	0x03, 0x1b
        /*006e*/ 	.short	0x00ff


	//----- nvinfo : EIATTR_NUM_BARRIERS
	.align		4
        /*0070*/ 	.byte	0x02, 0x4c
        /*0072*/ 	.byte	0x01
	.zero		1


	//----- nvinfo : EIATTR_MERCURY_ISA_VERSION
	.align		4
        /*0074*/ 	.byte	0x03, 0x5f
        /*0076*/ 	.short	0x0101


	//----- nvinfo : EIATTR_VRC_CTA_INIT_COUNT
	.align		4
        /*0078*/ 	.byte	0x02, 0x4a
	.zero		1
	.zero		1


	//----- nvinfo : EIATTR_EXIT_INSTR_OFFSETS
	.align		4
        /*007c*/ 	.byte	0x04, 0x1c
        /*007e*/ 	.short	(.L_148 - .L_147)


	//   ....[0]....
.L_147:
        /*0080*/ 	.word	0x00000330


	//   ....[1]....
        /*0084*/ 	.word	0x00000450


	//----- nvinfo : EIATTR_CRS_STACK_SIZE
	.align		4
.L_148:
        /*0088*/ 	.byte	0x04, 0x1e
        /*008a*/ 	.short	(.L_150 - .L_149)
.L_149:
        /*008c*/ 	.word	0x00000000


	//----- nvinfo : EIATTR_CBANK_PARAM_SIZE
	.align		4
.L_150:
        /*0090*/ 	.byte	0x03, 0x19
        /*0092*/ 	.short	0x0028


	//----- nvinfo : EIATTR_PARAM_CBANK
	.align		4
        /*0094*/ 	.byte	0x04, 0x0a
        /*0096*/ 	.short	(.L_152 - .L_151)
	.align		4
.L_151:
        /*0098*/ 	.word	index@(.nv.constant0.loss_mse)
        /*009c*/ 	.short	0x0380
        /*009e*/ 	.short	0x0028


	//----- nvinfo : EIATTR_SW_WAR
	.align		4
.L_152:
        /*00a0*/ 	.byte	0x04, 0x36
        /*00a2*/ 	.short	(.L_154 - .L_153)
.L_153:
        /*00a4*/ 	.word	0x00000008
.L_154:


//--------------------- .nv.info.activation_forward --------------------------
	.section	.nv.info.activation_forward,"",@"SHT_CUDA_INFO"
	.sectionflags	@""
	.align	4


	//----- nvinfo : EIATTR_CUDA_API_VERSION
	.align		4
        /*0000*/ 	.byte	0x04, 0x37
        /*0002*/ 	.short	(.L_156 - .L_155)
.L_155:
        /*0004*/ 	.word	0x00000082


	//----- nvinfo : EIATTR_KPARAM_INFO
	.align		4
.L_156:
        /*0008*/ 	.byte	0x04, 0x17
        /*000a*/ 	.short	(.L_158 - .L_157)
.L_157:
        /*000c*/ 	.word	0x00000000
        /*0010*/ 	.short	0x0001
        /*0012*/ 	.short	0x0008
        /*0014*/ 	.byte	0x00, 0xf0, 0x11, 0x00


	//----- nvinfo : EIATTR_KPARAM_INFO
	.align		4
.L_158:
        /*0018*/ 	.byte	0x04, 0x17
        /*001a*/ 	.short	(.L_160 - .L_159)
.L_159:
        /*001c*/ 	.word	0x00000000
        /*0020*/ 	.short	0x0000
        /*0022*/ 	.short	0x0000
        /*0024*/ 	.byte	0x00, 0xf5, 0x21, 0x00


	//----- nvinfo : EIATTR_SPARSE_MMA_MASK
	.align		4
.L_160:
        /*0028*/ 	.byte	0x03, 0x50
        /*002a*/ 	.short	0x0000


	//----- nvinfo : EIATTR_MAXREG_COUNT
	.align		4
        /*002c*/ 	.byte	0x03, 0x1b
        /*002e*/ 	.short	0x00ff


	//----- nvinfo : EIATTR_MERCURY_ISA_VERSION
	.align		4
        /*0030*/ 	.byte	0x03, 0x5f
        /*0032*/ 	.short	0x0101


	//----- nvinfo : EIATTR_VRC_CTA_INIT_COUNT
	.align		4
        /*0034*/ 	.byte	0x02, 0x4a
	.zero		1
	.zero		1


	//----- nvinfo : EIATTR_EXIT_INSTR_OFFSETS
	.align		4
        /*0038*/ 	.byte	0x04, 0x1c
        /*003a*/ 	.short	(.L_162 - .L_161)


	//   ....[0]....
.L_161:
        /*003c*/ 	.word	0x00000070


	//   ....[1]....
        /*0040*/ 	.word	0x000000e0


	//----- nvinfo : EIATTR_CBANK_PARAM_SIZE
	.align		4
.L_162:
        /*0044*/ 	.byte	0x03, 0x19
        /*0046*/ 	.short	0x000c


	//----- nvinfo : EIATTR_PARAM_CBANK
	.align		4
        /*0048*/ 	.byte	0x04, 0x0a
        /*004a*/ 	.short	(.L_164 - .L_163)
	.align		4
.L_163:
        /*004c*/ 	.word	index@(.nv.constant0.activation_forward)
        /*0050*/ 	.short	0x0380
        /*0052*/ 	.short	0x000c


	//----- nvinfo : EIATTR_SW_WAR
	.align		4
.L_164:
        /*0054*/ 	.byte	0x04, 0x36
        /*0056*/ 	.short	(.L_166 - .L_165)
.L_165:
        /*0058*/ 	.word	0x00000008
.L_166:


//--------------------- .nv.info.add_bias_forward --------------------------
	.section	.nv.info.add_bias_forward,"",@"SHT_CUDA_INFO"
	.sectionflags	@""
	.align	4


	//----- nvinfo : EIATTR_CUDA_API_VERSION
	.align		4
        /*0000*/ 	.byte	0x04, 0x37
        /*0002*/ 	.short	(.L_168 - .L_167)
.L_167:
        /*0004*/ 	.word	0x00000082


	//----- nvinfo : EIATTR_KPARAM_INFO
	.align		4
.L_168:
        /*0008*/ 	.byte	0x04, 0x17
        /*000a*/ 	.short	(.L_170 - .L_169)
.L_169:
        /*000c*/ 	.word	0x00000000
        /*0010*/ 	.short	0x0003
        /*0012*/ 	.short	0x0014
        /*0014*/ 	.byte	0x00, 0xf0, 0x11, 0x00


	//----- nvinfo : EIATTR_KPARAM_INFO
	.align		4
.L_170:
        /*0018*/ 	.byte	0x04, 0x17
        /*001a*/ 	.short	(.L_172 - .L_171)
.L_171:
        /*001c*/ 	.word	0x00000000
        /*0020*/ 	.short	0x0002
        /*0022*/ 	.short	0x0010
        /*0024*/ 	.byte	0x00, 0xf0, 0x11, 0x00


	//----- nvinfo : EIATTR_KPARAM_INFO
	.align		4
.L_172:
        /*0028*/ 	.byte	0x04, 0x17
        /*002a*/ 	.short	(.L_174 - .L_173)
.L_173:
        /*002c*/ 	.word	0x00000000
        /*0030*/ 	.short	0x0001
        /*0032*/ 	.short	0x0008
        /*0034*/ 	.byte	0x00, 0xf5, 0x21, 0x00


	//----- nvinfo : EIATTR_KPARAM_INFO
	.align		4
.L_174:
        /*0038*/ 	.byte	0x04, 0x17
        /*003a*/ 	.short	(.L_176 - .L_175)
.L_175:
        /*003c*/ 	.word	0x00000000
        /*0040*/ 	.short	0x0000
        /*0042*/ 	.short	0x0000
        /*0044*/ 	.byte	0x00, 0xf5, 0x21, 0x00


	//----- nvinfo : EIATTR_SPARSE_MMA_MASK
	.align		4
.L_176:
        /*0048*/ 	.byte	0x03, 0x50
        /*004a*/ 	.short	0x0000


	//----- nvinfo : EIATTR_MAXREG_COUNT
	.align		4
        /*004c*/ 	.byte	0x03, 0x1b
        /*004e*/ 	.short	0x00ff


	//----- nvinfo : EIATTR_MERCURY_ISA_VERSION
	.align		4
        /*0050*/ 	.byte	0x03, 0x5f
        /*0052*/ 	.short	0x0101


	//----- nvinfo : EIATTR_VRC_CTA_INIT_COUNT
	.align		4
        /*0054*/ 	.byte	0x02, 0x4a
	.zero		1
	.zero		1


	//----- nvinfo : EIATTR_EXIT_INSTR_OFFSETS
	.align		4
        /*0058*/ 	.byte	0x04, 0x1c
        /*005a*/ 	.short	(.L_178 - .L_177)


	//   ....[0]....
.L_177:
        /*005c*/ 	.word	0x00000080


	//   ....[1]....
        /*0060*/ 	.word	0x00000270


	//----- nvinfo : EIATTR_CBANK_PARAM_SIZE
	.align		4
.L_178:
        /*0064*/ 	.byte	0x03, 0x19
        /*0066*/ 	.short	0x0018


	//----- nvinfo : EIATTR_PARAM_CBANK
	.align		4
        /*0068*/ 	.byte	0x04, 0x0a
        /*006a*/ 	.short	(.L_180 - .L_179)
	.align		4
.L_179:
        /*006c*/ 	.word	index@(.nv.constant0.add_bias_forward)
        /*0070*/ 	.short	0x0380
        /*0072*/ 	.short	0x0018


	//----- nvinfo : EIATTR_SW_WAR
	.align		4
.L_180:
        /*0074*/ 	.byte	0x04, 0x36
        /*0076*/ 	.short	(.L_182 - .L_181)
.L_181:
        /*0078*/ 	.word	0x00000008
.L_182:


//--------------------- .nv.info.zero_out         --------------------------
	.section	.nv.info.zero_out,"",@"SHT_CUDA_INFO"
	.sectionflags	@""
	.align	4


	//----- nvinfo : EIATTR_CUDA_API_VERSION
	.align		4
        /*0000*/ 	.byte	0x04, 0x37
        /*0002*/ 	.short	(.L_184 - .L_183)
.L_183:
        /*0004*/ 	.word	0x00000082


	//----- nvinfo : EIATTR_KPARAM_INFO
	.align		4
.L_184:
        /*0008*/ 	.byte	0x04, 0x17
        /*000a*/ 	.short	(.L_186 - .L_185)
.L_185:
        /*000c*/ 	.word	0x00000000
        /*0010*/ 	.short	0x0001
        /*0012*/ 	.short	0x0008
        /*0014*/ 	.byte	0x00, 0xf0, 0x11, 0x00


	//----- nvinfo : EIATTR_KPARAM_INFO
	.align		4
.L_186:
        /*0018*/ 	.byte	0x04, 0x17
        /*001a*/ 	.short	(.L_188 - .L_187)
.L_187:
        /*001c*/ 	.word	0x00000000
        /*0020*/ 	.short	0x0000
        /*0022*/ 	.short	0x0000
        /*0024*/ 	.byte	0x00, 0xf5, 0x21, 0x00


	//----- nvinfo : EIATTR_SPARSE_MMA_MASK
	.align		4
.L_188:
        /*0028*/ 	.byte	0x03, 0x50
        /*002a*/ 	.short	0x0000


	//----- nvinfo : EIATTR_MAXREG_COUNT
	.align		4
        /*002c*/ 	.byte	0x03, 0x1b
        /*002e*/ 	.short	0x00ff


	//----- nvinfo : EIATTR_MERCURY_ISA_VERSION
	.align		4
        /*0030*/ 	.byte	0x03, 0x5f
        /*0032*/ 	.short	0x0101


	//----- nvinfo : EIATTR_VRC_CTA_INIT_COUNT
	.align		4
        /*0034*/ 	.byte	0x02, 0x4a
	.zero		1
	.zero		1


	//----- nvinfo : EIATTR_EXIT_INSTR_OFFSETS
	.align		4
        /*0038*/ 	.byte	0x04, 0x1c
        /*003a*/ 	.short	(.L_190 - .L_189)


	//   ....[0]....
.L_189:
        /*003c*/ 	.word	0x00000070


	//   ....[1]....
        /*0040*/ 	.word	0x000000c0


	//----- nvinfo : EIATTR_CBANK_PARAM_SIZE
	.align		4
.L_190:
        /*0044*/ 	.byte	0x03, 0x19
        /*0046*/ 	.short	0x000c


	//----- nvinfo : EIATTR_PARAM_CBANK
	.align		4
        /*0048*/ 	.byte	0x04, 0x0a
        /*004a*/ 	.short	(.L_192 - .L_191)
	.align		4
.L_191:
        /*004c*/ 	.word	index@(.nv.constant0.zero_out)
        /*0050*/ 	.short	0x0380
        /*0052*/ 	.short	0x000c


	//----- nvinfo : EIATTR_SW_WAR
	.align		4
.L_192:
        /*0054*/ 	.byte	0x04, 0x36
        /*0056*/ 	.short	(.L_194 - .L_193)
.L_193:
        /*0058*/ 	.word	0x00000008
.L_194:


//--------------------- .nv.info.init_linear_layer --------------------------
	.section	.nv.info.init_linear_layer,"",@"SHT_CUDA_INFO"
	.sectionflags	@""
	.align	4


	//----- nvinfo : EIATTR_CUDA_API_VERSION
	.align		4
        /*0000*/ 	.byte	0x04, 0x37
        /*0002*/ 	.short	(.L_196 - .L_195)
.L_195:
        /*0004*/ 	.word	0x00000082


	//----- nvinfo : EIATTR_KPARAM_INFO
	.align		4
.L_196:
        /*0008*/ 	.byte	0x04, 0x17
        /*000a*/ 	.short	(.L_198 - .L_197)
.L_197:
        /*000c*/ 	.word	0x00000000
        /*0010*/ 	.short	0x0004
        /*0012*/ 	.short	0x0018
        /*0014*/ 	.byte	0x00, 0xf5, 0x21, 0x00


	//----- nvinfo : EIATTR_KPARAM_INFO
	.align		4
.L_198:
        /*0018*/ 	.byte	0x04, 0x17
        /*001a*/ 	.short	(.L_200 - .L_199)
.L_199:
        /*001c*/ 	.word	0x00000000
        /*0020*/ 	.short	0x0003
        /*0022*/ 	.short	0x0010
        /*0024*/ 	.byte	0x00, 0xf5, 0x21, 0x00


	//----- nvinfo : EIATTR_KPARAM_INFO
	.align		4
.L_200:
        /*0028*/ 	.byte	0x04, 0x17
        /*002a*/ 	.short	(.L_202 - .L_201)
.L_201:
        /*002c*/ 	.word	0x00000000
        /*0030*/ 	.short	0x0002
        /*0032*/ 	.short	0x000c
        /*0034*/ 	.byte	0x00, 0xf0, 0x11, 0x00


	//----- nvinfo : EIATTR_KPARAM_INFO
	.align		4
.L_202:
        /*0038*/ 	.byte	0x04, 0x17
        /*003a*/ 	.short	(.L_204 - .L_203)
.L_203:
        /*003c*/ 	.word	0x00000000
        /*0040*/ 	.short	0x0001
        /*0042*/ 	.short	0x0008
        /*0044*/ 	.byte	0x00, 0xf0, 0x11, 0x00


	//----- nvinfo : EIATTR_KPARAM_INFO
	.align		4
.L_204:
        /*0048*/ 	.byte	0x04, 0x17
        /*004a*/ 	.short	(.L_206 - .L_205)
.L_205:
        /*004c*/ 	.word	0x00000000
        /*0050*/ 	.short	0x0000
        /*0052*/ 	.short	0x0000
        /*0054*/ 	.byte	0x00, 0xf0, 0x21, 0x00


	//----- nvinfo : EIATTR_SPARSE_MMA_MASK
	.align		4
.L_206:
        /*0058*/ 	.byte	0x03, 0x50
        /*005a*/ 	.short	0x0000


	//----- nvinfo : EIATTR_MAXREG_COUNT
	.align		4
        /*005c*/ 	.byte	0x03, 0x1b
        /*005e*/ 	.short	0x00ff


	//----- nvinfo : EIATTR_MERCURY_ISA_VERSION
	.align		4
        /*0060*/ 	.byte	0x03, 0x5f
        /*0062*/ 	.short	0x0101


	//----- nvinfo : EIATTR_VRC_CTA_INIT_COUNT
	.align		4
        /*0064*/ 	.byte	0x02, 0x4a
	.zero		1
	.zero		1


	//----- nvinfo : EIATTR_EXIT_INSTR_OFFSETS
	.align		4
        /*0068*/ 	.byte	0x04, 0x1c
        /*006a*/ 	.short	(.L_208 - .L_207)


	//   ....[0]....
.L_207:
        /*006c*/ 	.word	0x00000080


	//   ....[1]....
        /*0070*/ 	.word	0x00000420


	//   ....[2]....
        /*0074*/ 	.word	0x00000470


	//----- nvinfo : EIATTR_CRS_STACK_SIZE
	.align		4
.L_208:
        /*0078*/ 	.byte	0x04, 0x1e
        /*007a*/ 	.short	(.L_210 - .L_209)
.L_209:
        /*007c*/ 	.word	0x00000000


	//----- nvinfo : EIATTR_CBANK_PARAM_SIZE
	.align		4
.L_210:
        /*0080*/ 	.byte	0x03, 0x19
        /*0082*/ 	.short	0x0020


	//----- nvinfo : EIATTR_PARAM_CBANK
	.align		4
        /*0084*/ 	.byte	0x04, 0x0a
        /*0086*/ 	.short	(.L_212 - .L_211)
	.align		4
.L_211:
        /*0088*/ 	.word	index@(.nv.constant0.init_linear_layer)
        /*008c*/ 	.short	0x0380
        /*008e*/ 	.short	0x0020


	//----- nvinfo : EIATTR_SW_WAR
	.align		4
.L_212:
        /*0090*/ 	.byte	0x04, 0x36
        /*0092*/ 	.short	(.L_214 - .L_213)
.L_213:
        /*0094*/ 	.word	0x00000008
.L_214:


//--------------------- .nv.callgraph             --------------------------
	.section	.nv.callgraph,"",@"SHT_CUDA_CALLGRAPH"
	.align	4
	.sectionentsize	8
	.align		4
        /*0000*/ 	.word	0x00000000
	.align		4
        /*0004*/ 	.word	0xffffffff
	.align		4
        /*0008*/ 	.word	0x00000000
	.align		4
        /*000c*/ 	.word	0xfffffffe
	.align		4
        /*0010*/ 	.word	0x00000000
	.align		4
        /*0014*/ 	.word	0xfffffffd
	.align		4
        /*0018*/ 	.word	0x00000000
	.align		4
        /*001c*/ 	.word	0xfffffffc


//--------------------- .nv.constant4             --------------------------
	.section	.nv.constant4,"a",@progbits
	.align	8
	.align		8
.nv.constant4:
        /*0000*/ 	.dword	precalc_xorwow_matrix
	.align		8
        /*0008*/ 	.dword	precalc_xorwow_offset_matrix
	.align		8
        /*0010*/ 	.dword	mrg32k3aM1
	.align		8
        /*0018*/ 	.dword	mrg32k3aM2
	.align		8
        /*0020*/ 	.dword	mrg32k3aM1SubSeq
	.align		8
        /*0028*/ 	.dword	mrg32k3aM2SubSeq
	.align		8
        /*0030*/ 	.dword	mrg32k3aM1Seq
	.align		8
        /*0038*/ 	.dword	mrg32k3aM2Seq


//--------------------- .nv.constant3             --------------------------
	.section	.nv.constant3,"a",@progbits
	.align	8
.nv.constant3:
	.type		__cr_lgamma_table,@object
	.size		__cr_lgamma_table,(.L_8 - __cr_lgamma_table)
__cr_lgamma_table:
        /*0000*/ 	.byte	0x00, 0x00, 0x00, 0x00, 0x00, 0x00, 0x00, 0x00, 0x00, 0x00, 0x00, 0x00, 0x00, 0x00, 0x00, 0x00
        /*0010*/ 	.byte	0xef, 0x39, 0xfa, 0xfe, 0x42, 0x2e, 0xe6, 0x3f, 0x02, 0x20, 0x2a, 0xfa, 0x0b, 0xab, 0xfc, 0x3f
        /*0020*/ 	.byte	0xf9, 0x2c, 0x92, 0x7c, 0xa7, 0x6c, 0x09, 0x40, 0xc9, 0x79, 0x44, 0x3c, 0x64, 0x26, 0x13, 0x40
        /*0030*/ 	.byte	0xca, 0x01, 0xcf, 0x3a, 0x27, 0x51, 0x1a, 0x40, 0x30, 0xcc, 0x2d, 0xf3, 0xe1, 0x0c, 0x21, 0x40
        /*0040*/ 	.byte	0x0d, 0xb7, 0xfc, 0x82, 0x8e, 0x35, 0x25, 0x40
.L_8:


//--------------------- .text.copy_tensor         --------------------------
	.section	.text.copy_tensor,"ax",@progbits
	.align	128
        .global         copy_tensor
        .type           copy_tensor,@function
        .size           copy_tensor,(.L_x_45 - copy_tensor)
        .other          copy_tensor,@"STO_CUDA_ENTRY STV_DEFAULT"
copy_tensor:
.text.copy_tensor:
[----:B------:R-:W-:Y:S01]  /*0000*/  LDC R1, c[0x0][0x37c] ;  /* 0x0000df00ff017b82 */ /* 0x000fe20000000800 */
[----:B------:R-:W0:Y:S07]  /*0010*/  S2R R0, SR_TID.X ;  /* 0x0000000000007919 */ /* 0x000e2e0000002100 */
[----:B------:R-:W0:Y:S01]  /*0020*/  S2UR UR4, SR_CTAID.X ;  /* 0x00000000000479c3 */ /* 0x000e220000002500 */
[----:B------:R-:W1:Y:S07]  /*0030*/  LDCU UR5, c[0x0][0x390] ;  /* 0x00007200ff0577ac */ /* 0x000e6e0008000800 */
[----:B------:R-:W0:Y:S02]  /*0040*/  LDC R7, c[0x0][0x360] ;  /* 0x0000d800ff077b82 */ /* 0x000e240000000800 */
[----:B0-----:R-:W-:-:S05]  /*0050*/  IMAD R7, R7, UR4, R0 ;  /* 0x0000000407077c24 */ /* 0x001fca000f8e0200 */
[----:B-1----:R-:W-:-:S13]  /*0060*/  ISETP.GE.AND P0, PT, R7, UR5, PT ;  /* 0x0000000507007c0c */ /* 0x002fda000bf06270 */
[----:B------:R-:W-:Y:S05]  /*0070*/  @P0 EXIT ;  /* 0x000000000000094d */ /* 0x000fea0003800000 */
[----:B------:R-:W0:Y:S01]  /*0080*/  LDC.64 R2, c[0x0][0x388] ;  /* 0x0000e200ff027b82 */ /* 0x000e220000000a00 */
[----:B------:R-:W1:Y:S07]  /*0090*/  LDCU.64 UR4, c[0x0][0x358] ;  /* 0x00006b00ff0477ac */ /* 0x000e6e0008000a00 */
[----:B------:R-:W2:Y:S01]  /*00a0*/  LDC.64 R4, c[0x0][0x380] ;  /* 0x0000e000ff047b82 */ /* 0x000ea20000000a00 */
[----:B0-----:R-:W-:-:S06]  /*00b0*/  IMAD.WIDE R2, R7, 0x4, R2 ;  /* 0x0000000407027825 */ /* 0x001fcc00078e0202 */
[----:B-1----:R-:W3:Y:S01]  /*00c0*/  LDG.E R3, desc[UR4][R2.64] ;  /* 0x0000000402037981 */ /* 0x002ee2000c1e1900 */
[----:B--2---:R-:W-:-:S05]  /*00d0*/  IMAD.WIDE R4, R7, 0x4, R4 ;  /* 0x0000000407047825 */ /* 0x004fca00078e0204 */
[----:B---3--:R-:W-:Y:S01]  /*00e0*/  STG.E desc[UR4][R4.64], R3 ;  /* 0x0000000304007986 */ /* 0x008fe2000c101904 */
[----:B------:R-:W-:Y:S05]  /*00f0*/  EXIT ;  /* 0x000000000000794d */ /* 0x000fea0003800000 */
.L_x_0:
[----:B------:R-:W-:-:S00]  /*0100*/  BRA `(.L_x_0) ;  /* 0xfffffffc00fc7947 */ /* 0x000fc0000383ffff */
[----:B------:R-:W-:-:S00]  /*0110*/  NOP ;  /* 0x0000000000007918 */ /* 0x000fc00000000000 */
        /* <DEDUP_REMOVED lines=14> */
.L_x_45:


//--------------------- .text.apply_parameter_updates_direct --------------------------
	.section	.text.apply_parameter_updates_direct,"ax",@progbits
	.align	128
        .global         apply_parameter_updates_direct
        .type           apply_parameter_updates_direct,@function
        .size           apply_parameter_updates_direct,(.L_x_46 - apply_parameter_updates_direct)
        .other          apply_parameter_updates_direct,@"STO_CUDA_ENTRY STV_DEFAULT"
apply_parameter_updates_direct:
.text.apply_parameter_updates_direct:
        /* <DEDUP_REMOVED lines=14> */
[----:B------:R-:W3:Y:S02]  /*00e0*/  LDG.E R7, desc[UR4][R4.64] ;  /* 0x0000000404077981 */ /* 0x000ee4000c1e1900 */
[----:B---3--:R-:W-:-:S05]  /*00f0*/  FADD R7, R2, R7 ;  /* 0x0000000702077221 */ /* 0x008fca0000000000 */
[----:B------:R-:W-:Y:S01]  /*0100*/  STG.E desc[UR4][R4.64], R7 ;  /* 0x0000000704007986 */ /* 0x000fe2000c101904 */
[----:B------:R-:W-:Y:S05]  /*0110*/  EXIT ;  /* 0x000000000000794d */ /* 0x000fea0003800000 */
.L_x_1:
        /* <DEDUP_REMOVED lines=14> */
.L_x_46:


//--------------------- .text.backward_bias       --------------------------
	.section	.text.backward_bias,"ax",@progbits
	.align	128
        .global         backward_bias
        .type           backward_bias,@function
        .size           backward_bias,(.L_x_47 - backward_bias)
        .other          backward_bias,@"STO_CUDA_ENTRY STV_DEFAULT"
backward_bias:
.text.backward_bias:
[----:B------:R-:W-:Y:S01]  /*0000*/  LDC R1, c[0x0][0x37c] ;  /* 0x0000df00ff017b82 */ /* 0x000fe20000000800 */
[----:B------:R-:W0:Y:S01]  /*0010*/  S2R R7, SR_CTAID.X ;  /* 0x0000000000077919 */ /* 0x000e220000002500 */
[----:B------:R-:W0:Y:S02]  /*0020*/  LDCU UR4, c[0x0][0x394] ;  /* 0x00007280ff0477ac */ /* 0x000e240008000800 */
[----:B0-----:R-:W-:-:S13]  /*0030*/  ISETP.GE.AND P0, PT, R7, UR4, PT ;  /* 0x0000000407007c0c */ /* 0x001fda000bf06270 */
[----:B------:R-:W-:Y:S05]  /*0040*/  @P0 EXIT ;  /* 0x000000000000094d */ /* 0x000fea0003800000 */
[----:B------:R-:W0:Y:S01]  /*0050*/  S2R R8, SR_TID.X ;  /* 0x0000000000087919 */ /* 0x000e220000002100 */
[----:B------:R-:W0:Y:S01]  /*0060*/  LDCU UR5, c[0x0][0x390] ;  /* 0x00007200ff0577ac */ /* 0x000e220008000800 */
[----:B------:R-:W-:Y:S01]  /*0070*/  BSSY.RECONVERGENT B0, `(.L_x_2) ;  /* 0x0000010000007945 */ /* 0x000fe20003800200 */
[----:B------:R-:W-:Y:S01]  /*0080*/  IMAD.MOV.U32 R0, RZ, RZ, RZ ;  /* 0x000000ffff007224 */ /* 0x000fe200078e00ff */
[----:B------:R-:W1:Y:S01]  /*0090*/  LDCU.64 UR8, c[0x0][0x358] ;  /* 0x00006b00ff0877ac */ /* 0x000e620008000a00 */
[----:B0-----:R-:W-:-:S13]  /*00a0*/  ISETP.GE.AND P0, PT, R8, UR5, PT ;  /* 0x0000000508007c0c */ /* 0x001fda000bf06270 */
[----:B-1----:R-:W-:Y:S05]  /*00b0*/  @P0 BRA `(.L_x_3) ;  /* 0x00000000002c0947 */ /* 0x002fea0003800000 */
[----:B------:R-:W0:Y:S01]  /*00c0*/  LDC R9, c[0x0][0x360] ;  /* 0x0000d800ff097b82 */ /* 0x000e220000000800 */
[----:B------:R-:W-:Y:S01]  /*00d0*/  IMAD.MOV.U32 R0, RZ, RZ, RZ ;  /* 0x000000ffff007224 */ /* 0x000fe200078e00ff */
[----:B------:R-:W-:-:S06]  /*00e0*/  MOV R6, R8 ;  /* 0x0000000800067202 */ /* 0x000fcc0000000f00 */
[----:B------:R-:W1:Y:S02]  /*00f0*/  LDC.64 R4, c[0x0][0x380] ;  /* 0x0000e000ff047b82 */ /* 0x000e640000000a00 */
.L_x_4:
[----:B------:R-:W-:-:S04]  /*0100*/  IMAD R3, R6, UR4, R7 ;  /* 0x0000000406037c24 */ /* 0x000fc8000f8e0207 */
[----:B-1----:R-:W-:-:S06]  /*0110*/  IMAD.WIDE R2, R3, 0x4, R4 ;  /* 0x0000000403027825 */ /* 0x002fcc00078e0204 */
[----:B------:R-:W2:Y:S01]  /*0120*/  LDG.E R3, desc[UR8][R2.64] ;  /* 0x0000000802037981 */ /* 0x000ea2000c1e1900 */
[----:B0-----:R-:W-:-:S05]  /*0130*/  IMAD.IADD R6, R9, 0x1, R6 ;  /* 0x0000000109067824 */ /* 0x001fca00078e0206 */
[----:B------:R-:W-:Y:S01]  /*0140*/  ISETP.GE.AND P0, PT, R6, UR5, PT ;  /* 0x0000000506007c0c */ /* 0x000fe2000bf06270 */
[----:B--2---:R-:W-:-:S12]  /*0150*/  FADD R0, R3, R0 ;  /* 0x0000000003007221 */ /* 0x004fd80000000000 */
[----:B------:R-:W-:Y:S05]  /*0160*/  @!P0 BRA `(.L_x_4) ;  /* 0xfffffffc00e48947 */ /* 0x000fea000383ffff */
.L_x_3:
[----:B------:R-:W-:Y:S05]  /*0170*/  BSYNC.RECONVERGENT B0 ;  /* 0x0000000000007941 */ /* 0x000fea0003800200 */
.L_x_2:
[----:B------:R-:W0:Y:S01]  /*0180*/  S2UR UR5, SR_CgaCtaId ;  /* 0x00000000000579c3 */ /* 0x000e220000008800 */
[----:B------:R-:W-:Y:S01]  /*0190*/  UMOV UR4, 0x400 ;  /* 0x0000040000047882 */ /* 0x000fe20000000000 */
[----:B------:R-:W1:Y:S01]  /*01a0*/  LDCU UR6, c[0x0][0x360] ;  /* 0x00006c00ff0677ac */ /* 0x000e620008000800 */
[----:B------:R-:W-:Y:S01]  /*01b0*/  ISETP.NE.AND P0, PT, R8, RZ, PT ;  /* 0x000000ff0800720c */ /* 0x000fe20003f05270 */
[----:B-1----:R-:W-:Y:S02]  /*01c0*/  UISETP.GE.U32.AND UP0, UPT, UR6, 0x2, UPT ;  /* 0x000000020600788c */ /* 0x002fe4000bf06070 */
[----:B0-----:R-:W-:-:S06]  /*01d0*/  ULEA UR4, UR5, UR4, 0x18 ;  /* 0x0000000405047291 */ /* 0x001fcc000f8ec0ff */
[----:B------:R-:W-:-:S05]  /*01e0*/  LEA R3, R8, UR4, 0x2 ;  /* 0x0000000408037c11 */ /* 0x000fca000f8e10ff */
[----:B------:R0:W-:Y:S01]  /*01f0*/  STS [R3], R0 ;  /* 0x0000000003007388 */ /* 0x0001e20000000800 */
[----:B------:R-:W-:Y:S06]  /*0200*/  BAR.SYNC.DEFER_BLOCKING 0x0 ;  /* 0x0000000000007b1d */ /* 0x000fec0000010000 */
[----:B------:R-:W-:Y:S05]  /*0210*/  BRA.U !UP0, `(.L_x_5) ;  /* 0x0000000108307547 */ /* 0x000fea000b800000 */
[----:B0-----:R-:W-:-:S07]  /*0220*/  MOV R0, UR6 ;  /* 0x0000000600007c02 */ /* 0x001fce0008000f00 */
.L_x_6:
[----:B------:R-:W-:-:S04]  /*0230*/  SHF.R.U32.HI R6, RZ, 0x1, R0 ;  /* 0x00000001ff067819 */ /* 0x000fc80000011600 */
[----:B------:R-:W-:-:S13]  /*0240*/  ISETP.GE.U32.AND P1, PT, R8, R6, PT ;  /* 0x000000060800720c */ /* 0x000fda0003f26070 */
[----:B------:R-:W-:Y:S01]  /*0250*/  @!P1 IMAD R2, R6, 0x4, R3 ;  /* 0x0000000406029824 */ /* 0x000fe200078e0203 */
[----:B------:R-:W-:Y:S05]  /*0260*/  @!P1 LDS R5, [R3] ;  /* 0x0000000003059984 */ /* 0x000fea0000000800 */
[----:B------:R-:W0:Y:S02]  /*0270*/  @!P1 LDS R2, [R2] ;  /* 0x0000000002029984 */ /* 0x000e240000000800 */
[----:B0-----:R-:W-:-:S05]  /*0280*/  @!P1 FADD R4, R2, R5 ;  /* 0x0000000502049221 */ /* 0x001fca0000000000 */
[----:B------:R1:W-:Y:S01]  /*0290*/  @!P1 STS [R3], R4 ;  /* 0x0000000403009388 */ /* 0x0003e20000000800 */
[----:B------:R-:W-:Y:S01]  /*02a0*/  BAR.SYNC.DEFER_BLOCKING 0x0 ;  /* 0x0000000000007b1d */ /* 0x000fe20000010000 */
[----:B------:R-:W-:Y:S02]  /*02b0*/  ISETP.GT.U32.AND P1, PT, R0, 0x3, PT ;  /* 0x000000030000780c */ /* 0x000fe40003f24070 */
[----:B------:R-:W-:-:S11]  /*02c0*/  MOV R0, R6 ;  /* 0x0000000600007202 */ /* 0x000fd60000000f00 */
[----:B-1----:R-:W-:Y:S05]  /*02d0*/  @P1 BRA `(.L_x_6) ;  /* 0xfffffffc00d41947 */ /* 0x002fea000383ffff */
.L_x_5:
[----:B------:R-:W-:Y:S05]  /*02e0*/  @P0 EXIT ;  /* 0x000000000000094d */ /* 0x000fea0003800000 */
[----:B------:R-:W1:Y:S01]  /*02f0*/  S2UR UR5, SR_CgaCtaId ;  /* 0x00000000000579c3 */ /* 0x000e620000008800 */
[----:B------:R-:W-:-:S07]  /*0300*/  UMOV UR4, 0x400 ;  /* 0x0000040000047882 */ /* 0x000fce0000000000 */
[----:B0-----:R-:W0:Y:S01]  /*0310*/  LDC.64 R2, c[0x0][0x388] ;  /* 0x0000e200ff027b82 */ /* 0x001e220000000a00 */
[----:B-1----:R-:W-:Y:S01]  /*0320*/  ULEA UR4, UR5, UR4, 0x18 ;  /* 0x0000000405047291 */ /* 0x002fe2000f8ec0ff */
[----:B0-----:R-:W-:-:S08]  /*0330*/  IMAD.WIDE.U32 R2, R7, 0x4, R2 ;  /* 0x0000000407027825 */ /* 0x001fd000078e0002 */
[----:B------:R-:W0:Y:S04]  /*0340*/  LDS R5, [UR4] ;  /* 0x00000004ff057984 */ /* 0x000e280008000800 */
[----:B0-----:R-:W-:Y:S01]  /*0350*/  REDG.E.ADD.F32.FTZ.RN.STRONG.GPU desc[UR8][R2.64], R5 ;  /* 0x00000005020079a6 */ /* 0x001fe2000c12f308 */
[----:B------:R-:W-:Y:S05]  /*0360*/  EXIT ;  /* 0x000000000000794d */ /* 0x000fea0003800000 */
.L_x_7:
        /* <DEDUP_REMOVED lines=9> */
.L_x_47:


//--------------------- .text.activation_backward --------------------------
	.section	.text.activation_backward,"ax",@progbits
	.align	128
        .global         activation_backward
        .type           activation_backward,@function
        .size           activation_backward,(.L_x_48 - activation_backward)
        .other          activation_backward,@"STO_CUDA_ENTRY STV_DEFAULT"
activation_backward:
.text.activation_backward:
        /* <DEDUP_REMOVED lines=13> */
[----:B------:R-:W-:Y:S01]  /*00d0*/  BSSY.RECONVERGENT B0, `(.L_x_8) ;  /* 0x0000008000007945 */ /* 0x000fe20003800200 */
[----:B------:R-:W-:Y:S02]  /*00e0*/  HFMA2 R9, -RZ, RZ, 0, 0 ;  /* 0x00000000ff097431 */ /* 0x000fe400000001ff */
[----:B--2---:R-:W-:Y:S01]  /*00f0*/  IMAD.WIDE R4, R7, 0x4, R4 ;  /* 0x0000000407047825 */ /* 0x004fe200078e0204 */
[----:B---3--:R-:W-:-:S13]  /*0100*/  FSETP.GT.AND P0, PT, R2, RZ, PT ;  /* 0x000000ff0200720b */ /* 0x008fda0003f04000 */
[----:B------:R-:W-:Y:S05]  /*0110*/  @!P0 BRA `(.L_x_9) ;  /* 0x00000000000c8947 */ /* 0x000fea0003800000 */
[----:B------:R-:W0:Y:S02]  /*0120*/  LDC.64 R2, c[0x0][0x380] ;  /* 0x0000e000ff027b82 */ /* 0x000e240000000a00 */
[----:B0-----:R-:W-:-:S05]  /*0130*/  IMAD.WIDE R2, R7, 0x4, R2 ;  /* 0x0000000407027825 */ /* 0x001fca00078e0202 */
[----:B------:R0:W5:Y:S02]  /*0140*/  LDG.E R9, desc[UR4][R2.64] ;  /* 0x0000000402097981 */ /* 0x000164000c1e1900 */
.L_x_9:
[----:B------:R-:W-:Y:S05]  /*0150*/  BSYNC.RECONVERGENT B0 ;  /* 0x0000000000007941 */ /* 0x000fea0003800200 */
.L_x_8:
[----:B-----5:R-:W-:Y:S01]  /*0160*/  STG.E desc[UR4][R4.64], R9 ;  /* 0x0000000904007986 */ /* 0x020fe2000c101904 */
[----:B------:R-:W-:Y:S05]  /*0170*/  EXIT ;  /* 0x000000000000794d */ /* 0x000fea0003800000 */
.L_x_10:
        /* <DEDUP_REMOVED lines=16> */
.L_x_48:


//--------------------- .text.loss_mse            --------------------------
	.section	.text.loss_mse,"ax",@progbits
	.align	128
        .global         loss_mse
        .type           loss_mse,@function
        .size           loss_mse,(.L_x_42 - loss_mse)
        .other          loss_mse,@"STO_CUDA_ENTRY STV_DEFAULT"
loss_mse:
.text.loss_mse:
[----:B------:R-:W-:Y:S01]  /*0000*/  LDC R1, c[0x0][0x37c] ;  /* 0x0000df00ff017b82 */ /* 0x000fe20000000800 */
[----:B------:R-:W0:Y:S07]  /*0010*/  S2R R19, SR_TID.X ;  /* 0x0000000000137919 */ /* 0x000e2e0000002100 */
[----:B------:R-:W0:Y:S01]  /*0020*/  S2UR UR6, SR_CTAID.X ;  /* 0x00000000000679c3 */ /* 0x000e220000002500 */
[----:B------:R-:W1:Y:S01]  /*0030*/  LDCU.64 UR4, c[0x0][0x390] ;  /* 0x00007200ff0477ac */ /* 0x000e620008000a00 */
[----:B------:R-:W-:Y:S01]  /*0040*/  BSSY.RECONVERGENT B0, `(.L_x_11) ;  /* 0x000001a000007945 */ /* 0x000fe20003800200 */
[----:B------:R-:W-:Y:S01]  /*0050*/  IMAD.MOV.U32 R15, RZ, RZ, RZ ;  /* 0x000000ffff0f7224 */ /* 0x000fe200078e00ff */
[----:B------:R-:W2:Y:S04]  /*0060*/  LDCU.64 UR8, c[0x0][0x358] ;  /* 0x00006b00ff0877ac */ /* 0x000ea80008000a00 */
[----:B------:R-:W0:Y:S01]  /*0070*/  LDC R14, c[0x0][0x360] ;  /* 0x0000d800ff0e7b82 */ /* 0x000e220000000800 */
[----:B-1----:R-:W-:Y:S01]  /*0080*/  UIMAD UR4, UR5, UR4, URZ ;  /* 0x00000004050472a4 */ /* 0x002fe2000f8e02ff */
[----:B0-----:R-:W-:-:S05]  /*0090*/  IMAD R0, R14, UR6, R19 ;  /* 0x000000060e007c24 */ /* 0x001fca000f8e0213 */
[----:B------:R-:W-:-:S13]  /*00a0*/  ISETP.GE.AND P0, PT, R0, UR4, PT ;  /* 0x0000000400007c0c */ /* 0x000fda000bf06270 */
[----:B--2---:R-:W-:Y:S05]  /*00b0*/  @P0 BRA `(.L_x_12) ;  /* 0x0000000000480947 */ /* 0x004fea0003800000 */
[----:B------:R-:W0:Y:S01]  /*00c0*/  LDC.64 R2, c[0x0][0x398] ;  /* 0x0000e600ff027b82 */ /* 0x000e220000000a00 */
[----:B------:R-:W1:Y:S01]  /*00d0*/  LDCU UR5, c[0x0][0x370] ;  /* 0x00006e00ff0577ac */ /* 0x000e620008000800 */
[----:B------:R-:W-:-:S06]  /*00e0*/  IMAD.MOV.U32 R15, RZ, RZ, RZ ;  /* 0x000000ffff0f7224 */ /* 0x000fcc00078e00ff */
[----:B------:R-:W2:Y:S08]  /*00f0*/  LDC.64 R4, c[0x0][0x380] ;  /* 0x0000e000ff047b82 */ /* 0x000eb00000000a00 */
[----:B------:R-:W3:Y:S01]  /*0100*/  LDC.64 R6, c[0x0][0x388] ;  /* 0x0000e200ff067b82 */ /* 0x000ee20000000a00 */
[----:B-1----:R-:W-:-:S07]  /*0110*/  IMAD R21, R14, UR5, RZ ;  /* 0x000000050e157c24 */ /* 0x002fce000f8e02ff */
.L_x_13:
[----:B--2---:R-:W-:-:S04]  /*0120*/  IMAD.WIDE R8, R0, 0x4, R4 ;  /* 0x0000000400087825 */ /* 0x004fc800078e0204 */
[C---:B---3--:R-:W-:Y:S02]  /*0130*/  IMAD.WIDE R10, R0.reuse, 0x4, R6 ;  /* 0x00000004000a7825 */ /* 0x048fe400078e0206 */
[----:B------:R-:W2:Y:S04]  /*0140*/  LDG.E R8, desc[UR8][R8.64] ;  /* 0x0000000808087981 */ /* 0x000ea8000c1e1900 */
[----:B------:R-:W2:Y:S01]  /*0150*/  LDG.E R11, desc[UR8][R10.64] ;  /* 0x000000080a0b7981 */ /* 0x000ea2000c1e1900 */
[----:B01----:R-:W-:-:S04]  /*0160*/  IMAD.WIDE R12, R0, 0x4, R2 ;  /* 0x00000004000c7825 */ /* 0x003fc800078e0202 */
[----:B------:R-:W-:-:S05]  /*0170*/  IMAD.IADD R0, R21, 0x1, R0 ;  /* 0x0000000115007824 */ /* 0x000fca00078e0200 */
[----:B------:R-:W-:Y:S01]  /*0180*/  ISETP.GE.AND P0, PT, R0, UR4, PT ;  /* 0x0000000400007c0c */ /* 0x000fe2000bf06270 */
[----:B--2---:R-:W-:-:S04]  /*0190*/  FADD R16, R8, -R11 ;  /* 0x8000000b08107221 */ /* 0x004fc80000000000 */
[C---:B------:R-:W-:Y:S01]  /*01a0*/  FADD R17, R16.reuse, R16 ;  /* 0x0000001010117221 */ /* 0x040fe20000000000 */
[----:B------:R-:W-:-:S04]  /*01b0*/  FFMA R15, R16, R16, R15 ;  /* 0x00000010100f7223 */ /* 0x000fc8000000000f */
[----:B------:R1:W-:Y:S03]  /*01c0*/  STG.E desc[UR8][R12.64], R17 ;  /* 0x000000110c007986 */ /* 0x0003e6000c101908 */
[----:B------:R-:W-:Y:S05]  /*01d0*/  @!P0 BRA `(.L_x_13) ;  /* 0xfffffffc00d08947 */ /* 0x000fea000383ffff */
.L_x_12:
[----:B------:R-:W-:Y:S05]  /*01e0*/  BSYNC.RECONVERGENT B0 ;  /* 0x0000000000007941 */ /* 0x000fea0003800200 */
.L_x_11:
[----:B------:R-:W0:Y:S01]  /*01f0*/  S2UR UR6, SR_CgaCtaId ;  /* 0x00000000000679c3 */ /* 0x000e220000008800 */
[----:B------:R-:W-:Y:S01]  /*0200*/  UMOV UR5, 0x400 ;  /* 0x0000040000057882 */ /* 0x000fe20000000000 */
[----:B------:R-:W-:Y:S02]  /*0210*/  ISETP.GE.U32.AND P1, PT, R14, 0x2, PT ;  /* 0x000000020e00780c */ /* 0x000fe40003f26070 */
[----:B------:R-:W-:Y:S01]  /*0220*/  ISETP.NE.AND P0, PT, R19, RZ, PT ;  /* 0x000000ff1300720c */ /* 0x000fe20003f05270 */
[----:B0-----:R-:W-:-:S06]  /*0230*/  ULEA UR5, UR6, UR5, 0x18 ;  /* 0x0000000506057291 */ /* 0x001fcc000f8ec0ff */
[----:B------:R-:W-:-:S05]  /*0240*/  LEA R0, R19, UR5, 0x2 ;  /* 0x0000000513007c11 */ /* 0x000fca000f8e10ff */
[----:B------:R0:W-:Y:S01]  /*0250*/  STS [R0], R15 ;  /* 0x0000000f00007388 */ /* 0x0001e20000000800 */
[----:B------:R-:W-:Y:S06]  /*0260*/  BAR.SYNC.DEFER_BLOCKING 0x0 ;  /* 0x0000000000007b1d */ /* 0x000fec0000010000 */
[----:B------:R-:W-:Y:S05]  /*0270*/  @!P1 BRA `(.L_x_14) ;  /* 0x00000000002c9947 */ /* 0x000fea0003800000 */
.L_x_15:
[----:B------:R-:W-:-:S04]  /*0280*/  SHF.R.U32.HI R4, RZ, 0x1, R14 ;  /* 0x00000001ff047819 */ /* 0x000fc8000001160e */
[----:B------:R-:W-:-:S13]  /*0290*/  ISETP.GE.U32.AND P1, PT, R19, R4, PT ;  /* 0x000000041300720c */ /* 0x000fda0003f26070 */
[----:B------:R-:W-:Y:S01]  /*02a0*/  @!P1 IMAD R2, R4, 0x4, R0 ;  /* 0x0000000404029824 */ /* 0x000fe200078e0200 */
[----:B------:R-:W-:Y:S05]  /*02b0*/  @!P1 LDS R3, [R0] ;  /* 0x0000000000039984 */ /* 0x000fea0000000800 */
[----:B------:R-:W2:Y:S02]  /*02c0*/  @!P1 LDS R2, [R2] ;  /* 0x0000000002029984 */ /* 0x000ea40000000800 */
[----:B--2---:R-:W-:-:S05]  /*02d0*/  @!P1 FADD R3, R2, R3 ;  /* 0x0000000302039221 */ /* 0x004fca0000000000 */
[----:B------:R2:W-:Y:S01]  /*02e0*/  @!P1 STS [R0], R3 ;  /* 0x0000000300009388 */ /* 0x0005e20000000800 */
[----:B------:R-:W-:Y:S01]  /*02f0*/  BAR.SYNC.DEFER_BLOCKING 0x0 ;  /* 0x0000000000007b1d */ /* 0x000fe20000010000 */
[----:B------:R-:W-:Y:S01]  /*0300*/  ISETP.GT.U32.AND P1, PT, R14, 0x3, PT ;  /* 0x000000030e00780c */ /* 0x000fe20003f24070 */
[----:B------:R-:W-:-:S12]  /*0310*/  IMAD.MOV.U32 R14, RZ, RZ, R4 ;  /* 0x000000ffff0e7224 */ /* 0x000fd800078e0004 */
[----:B--2---:R-:W-:Y:S05]  /*0320*/  @P1 BRA `(.L_x_15) ;  /* 0xfffffffc00d41947 */ /* 0x004fea000383ffff */
.L_x_14:
[----:B------:R-:W-:Y:S05]  /*0330*/  @P0 EXIT ;  /* 0x000000000000094d */ /* 0x000fea0003800000 */
[----:B------:R-:W2:Y:S01]  /*0340*/  S2UR UR6, SR_CgaCtaId ;  /* 0x00000000000679c3 */ /* 0x000ea20000008800 */
[----:B------:R-:W-:Y:S01]  /*0350*/  UMOV UR5, 0x400 ;  /* 0x0000040000057882 */ /* 0x000fe20000000000 */
[----:B------:R-:W-:-:S04]  /*0360*/  I2FP.F32.S32 R3, UR4 ;  /* 0x0000000400037c45 */ /* 0x000fc80008201400 */
[----:B------:R-:W3:Y:S02]  /*0370*/  MUFU.RCP R2, R3 ;  /* 0x0000000300027308 */ /* 0x000ee40000001000 */
[----:B---3--:R-:W-:Y:S01]  /*0380*/  FFMA R5, -R3, R2, 1 ;  /* 0x3f80000003057423 */ /* 0x008fe20000000102 */
[----:B--2---:R-:W-:-:S03]  /*0390*/  ULEA UR5, UR6, UR5, 0x18 ;  /* 0x0000000506057291 */ /* 0x004fc6000f8ec0ff */
[----:B------:R-:W-:-:S06]  /*03a0*/  FFMA R5, R2, R5, R2 ;  /* 0x0000000502057223 */ /* 0x000fcc0000000002 */
[----:B0-----:R-:W0:Y:S02]  /*03b0*/  LDS R0, [UR5] ;  /* 0x00000005ff007984 */ /* 0x001e240008000800 */
[----:B0-----:R-:W0:Y:S01]  /*03c0*/  FCHK P0, R0, R3 ;  /* 0x0000000300007302 */ /* 0x001e220000000000 */
[----:B------:R-:W-:-:S04]  /*03d0*/  FFMA R2, R0, R5, RZ ;  /* 0x0000000500027223 */ /* 0x000fc800000000ff */
[----:B------:R-:W-:-:S04]  /*03e0*/  FFMA R4, -R3, R2, R0 ;  /* 0x0000000203047223 */ /* 0x000fc80000000100 */
[----:B------:R-:W-:Y:S01]  /*03f0*/  FFMA R5, R5, R4, R2 ;  /* 0x0000000405057223 */ /* 0x000fe20000000002 */
[----:B0-----:R-:W-:Y:S06]  /*0400*/  @!P0 BRA `(.L_x_16) ;  /* 0x0000000000088947 */ /* 0x001fec0003800000 */
[----:B------:R-:W-:-:S07]  /*0410*/  MOV R2, 0x430 ;  /* 0x0000043000027802 */ /* 0x000fce0000000f00 */
[----:B-1----:R-:W-:Y:S05]  /*0420*/  CALL.REL.NOINC `($__internal_0_$__cuda_sm3x_div_rn_noftz_f32_slowpath) ;  /* 0x00000000000c7944 */ /* 0x002fea0003c00000 */
.L_x_16:
[----:B------:R-:W0:Y:S02]  /*0430*/  LDC.64 R2, c[0x0][0x3a0] ;  /* 0x0000e800ff027b82 */ /* 0x000e240000000a00 */
[----:B0-----:R-:W-:Y:S01]  /*0440*/  REDG.E.ADD.F32.FTZ.RN.STRONG.GPU desc[UR8][R2.64], R5 ;  /* 0x00000005020079a6 */ /* 0x001fe2000c12f308 */
[----:B------:R-:W-:Y:S05]  /*0450*/  EXIT ;  /* 0x000000000000794d */ /* 0x000fea0003800000 */
        .weak           $__internal_0_$__cuda_sm3x_div_rn_noftz_f32_slowpath
        .type           $__internal_0_$__cuda_sm3x_div_rn_noftz_f32_slowpath,@function
        .size           $__internal_0_$__cuda_sm3x_div_rn_noftz_f32_slowpath,(.L_x_42 - $__internal_0_$__cuda_sm3x_div_rn_noftz_f32_slowpath)
$__internal_0_$__cuda_sm3x_div_rn_noftz_f32_slowpath:
[--C-:B------:R-:W-:Y:S01]  /*0460*/  SHF.R.U32.HI R5, RZ, 0x17, R3.reuse ;  /* 0x00000017ff057819 */ /* 0x100fe20000011603 */
[--C-:B------:R-:W-:Y:S01]  /*0470*/  IMAD.MOV.U32 R6, RZ, RZ, R0.reuse ;  /* 0x000000ffff067224 */ /* 0x100fe200078e0000 */
[----:B------:R-:W-:Y:S01]  /*0480*/  SHF.R.U32.HI R4, RZ, 0x17, R0 ;  /* 0x00000017ff047819 */ /* 0x000fe20000011600 */
[----:B------:R-:W-:Y:S01]  /*0490*/  IMAD.MOV.U32 R7, RZ, RZ, R3 ;  /* 0x000000ffff077224 */ /* 0x000fe200078e0003 */
[----:B------:R-:W-:Y:S02]  /*04a0*/  LOP3.LUT R5, R5, 0xff, RZ, 0xc0, !PT ;  /* 0x000000ff05057812 */ /* 0x000fe400078ec0ff */
[----:B------:R-:W-:-:S03]  /*04b0*/  LOP3.LUT R4, R4, 0xff, RZ, 0xc0, !PT ;  /* 0x000000ff04047812 */ /* 0x000fc600078ec0ff */
[----:B------:R-:W-:Y:S02]  /*04c0*/  VIADD R10, R5, 0xffffffff ;  /* 0xffffffff050a7836 */ /* 0x000fe40000000000 */
[----:B------:R-:W-:-:S03]  /*04d0*/  VIADD R9, R4, 0xffffffff ;  /* 0xffffffff04097836 */ /* 0x000fc60000000000 */
[----:B------:R-:W-:-:S04]  /*04e0*/  ISETP.GT.U32.AND P0, PT, R10, 0xfd, PT ;  /* 0x000000fd0a00780c */ /* 0x000fc80003f04070 */
[----:B------:R-:W-:-:S13]  /*04f0*/  ISETP.GT.U32.OR P0, PT, R9, 0xfd, P0 ;  /* 0x000000fd0900780c */ /* 0x000fda0000704470 */
[----:B------:R-:W-:Y:S01]  /*0500*/  @!P0 IMAD.MOV.U32 R8, RZ, RZ, RZ ;  /* 0x000000ffff088224 */ /* 0x000fe200078e00ff */
[----:B------:R-:W-:Y:S06]  /*0510*/  @!P0 BRA `(.L_x_17) ;  /* 0x00000000005c8947 */ /* 0x000fec0003800000 */
[----:B------:R-:W-:Y:S02]  /*0520*/  FSETP.GTU.FTZ.AND P0, PT, |R0|, +INF , PT ;  /* 0x7f8000000000780b */ /* 0x000fe40003f1c200 */
[----:B------:R-:W-:-:S04]  /*0530*/  FSETP.GTU.FTZ.AND P1, PT, |R3|, +INF , PT ;  /* 0x7f8000000300780b */ /* 0x000fc80003f3c200 */
[----:B------:R-:W-:-:S13]  /*0540*/  PLOP3.LUT P0, PT, P0, P1, PT, 0xf8, 0x8f ;  /* 0x00000000008f781c */ /* 0x000fda0000703f70 */
[----:B------:R-:W-:Y:S05]  /*0550*/  @P0 BRA `(.L_x_18) ;  /* 0x0000000400440947 */ /* 0x000fea0003800000 */
[----:B------:R-:W-:-:S13]  /*0560*/  LOP3.LUT P0, RZ, R7, 0x7fffffff, R6, 0xc8, !PT ;  /* 0x7fffffff07ff7812 */ /* 0x000fda000780c806 */
[----:B------:R-:W-:Y:S05]  /*0570*/  @!P0 BRA `(.L_x_19) ;  /* 0x0000000400348947 */ /* 0x000fea0003800000 */
[C---:B------:R-:W-:Y:S02]  /*0580*/  FSETP.NEU.FTZ.AND P2, PT, |R0|.reuse, +INF , PT ;  /* 0x7f8000000000780b */ /* 0x040fe40003f5d200 */
[----:B------:R-:W-:Y:S02]  /*0590*/  FSETP.NEU.FTZ.AND P1, PT, |R3|, +INF , PT ;  /* 0x7f8000000300780b */ /* 0x000fe40003f3d200 */
[----:B------:R-:W-:-:S11]  /*05a0*/  FSETP.NEU.FTZ.AND P0, PT, |R0|, +INF , PT ;  /* 0x7f8000000000780b */ /* 0x000fd60003f1d200 */
[----:B------:R-:W-:Y:S05]  /*05b0*/  @!P1 BRA !P2, `(.L_x_19) ;  /* 0x0000000400249947 */ /* 0x000fea0005000000 */
[----:B------:R-:W-:-:S04]  /*05c0*/  LOP3.LUT P2, RZ, R6, 0x7fffffff, RZ, 0xc0, !PT ;  /* 0x7fffffff06ff7812 */ /* 0x000fc8000784c0ff */
[----:B------:R-:W-:-:S13]  /*05d0*/  PLOP3.LUT P1, PT, P1, P2, PT, 0x2f, 0xf2 ;  /* 0x0000000000f2781c */ /* 0x000fda0000f24577 */
[----:B------:R-:W-:Y:S05]  /*05e0*/  @P1 BRA `(.L_x_20) ;  /* 0x0000000400101947 */ /* 0x000fea0003800000 */
[----:B------:R-:W-:-:S04]  /*05f0*/  LOP3.LUT P1, RZ, R7, 0x7fffffff, RZ, 0xc0, !PT ;  /* 0x7fffffff07ff7812 */ /* 0x000fc8000782c0ff */
[----:B------:R-:W-:-:S13]  /*0600*/  PLOP3.LUT P0, PT, P0, P1, PT, 0x2f, 0xf2 ;  /* 0x0000000000f2781c */ /* 0x000fda0000702577 */
[----:B------:R-:W-:Y:S05]  /*0610*/  @P0 BRA `(.L_x_21) ;  /* 0x0000000000f80947 */ /* 0x000fea0003800000 */
[----:B------:R-:W-:Y:S02]  /*0620*/  ISETP.GE.AND P0, PT, R9, RZ, PT ;  /* 0x000000ff0900720c */ /* 0x000fe40003f06270 */
[----:B------:R-:W-:-:S11]  /*0630*/  ISETP.GE.AND P1, PT, R10, RZ, PT ;  /* 0x000000ff0a00720c */ /* 0x000fd60003f26270 */
[----:B------:R-:W-:Y:S02]  /*0640*/  @P0 IMAD.MOV.U32 R8, RZ, RZ, RZ ;  /* 0x000000ffff080224 */ /* 0x000fe400078e00ff */
[----:B------:R-:W-:Y:S01]  /*0650*/  @!P0 FFMA R6, R0, 1.84467440737095516160e+19, RZ ;  /* 0x5f80000000068823 */ /* 0x000fe200000000ff */
[----:B------:R-:W-:Y:S02]  /*0660*/  @!P0 IMAD.MOV.U32 R8, RZ, RZ, -0x40 ;  /* 0xffffffc0ff088424 */ /* 0x000fe400078e00ff */
[----:B------:R-:W-:Y:S02]  /*0670*/  @!P1 FFMA R7, R3, 1.84467440737095516160e+19, RZ ;  /* 0x5f80000003079823 */ /* 0x000fe400000000ff */
[----:B------:R-:W-:-:S07]  /*0680*/  @!P1 VIADD R8, R8, 0x40 ;  /* 0x0000004008089836 */ /* 0x000fce0000000000 */
.L_x_17:
[----:B------:R-:W-:Y:S01]  /*0690*/  LEA R0, R5, 0xc0800000, 0x17 ;  /* 0xc080000005007811 */ /* 0x000fe200078eb8ff */
[----:B------:R-:W-:-:S04]  /*06a0*/  VIADD R4, R4, 0xffffff81 ;  /* 0xffffff8104047836 */ /* 0x000fc80000000000 */
[----:B------:R-:W-:Y:S01]  /*06b0*/  IMAD.IADD R7, R7, 0x1, -R0 ;  /* 0x0000000107077824 */ /* 0x000fe200078e0a00 */
[C---:B------:R-:W-:Y:S01]  /*06c0*/  IADD3 R5, PT, PT, R4.reuse, 0x7f, -R5 ;  /* 0x0000007f04057810 */ /* 0x040fe20007ffe805 */
[----:B------:R-:W-:Y:S02]  /*06d0*/  IMAD R0, R4, -0x800000, R6 ;  /* 0xff80000004007824 */ /* 0x000fe400078e0206 */
[----:B------:R-:W0:Y:S01]  /*06e0*/  MUFU.RCP R3, R7 ;  /* 0x0000000700037308 */ /* 0x000e220000001000 */
[----:B------:R-:W-:Y:S01]  /*06f0*/  FADD.FTZ R9, -R7, -RZ ;  /* 0x800000ff07097221 */ /* 0x000fe20000010100 */
[----:B------:R-:W-:-:S03]  /*0700*/  IMAD.IADD R5, R5, 0x1, R8 ;  /* 0x0000000105057824 */ /* 0x000fc600078e0208 */
[----:B0-----:R-:W-:-:S04]  /*0710*/  FFMA R10, R3, R9, 1 ;  /* 0x3f800000030a7423 */ /* 0x001fc80000000009 */
[----:B------:R-:W-:-:S04]  /*0720*/  FFMA R10, R3, R10, R3 ;  /* 0x0000000a030a7223 */ /* 0x000fc80000000003 */
[----:B------:R-:W-:-:S04]  /*0730*/  FFMA R3, R0, R10, RZ ;  /* 0x0000000a00037223 */ /* 0x000fc800000000ff */
[----:B------:R-:W-:-:S04]  /*0740*/  FFMA R6, R9, R3, R0 ;  /* 0x0000000309067223 */ /* 0x000fc80000000000 */
[----:B------:R-:W-:-:S04]  /*0750*/  FFMA R11, R10, R6, R3 ;  /* 0x000000060a0b7223 */ /* 0x000fc80000000003 */
[----:B------:R-:W-:-:S04]  /*0760*/  FFMA R6, R9, R11, R0 ;  /* 0x0000000b09067223 */ /* 0x000fc80000000000 */
[----:B------:R-:W-:-:S05]  /*0770*/  FFMA R3, R10, R6, R11 ;  /* 0x000000060a037223 */ /* 0x000fca000000000b */
[----:B------:R-:W-:-:S04]  /*0780*/  SHF.R.U32.HI R0, RZ, 0x17, R3 ;  /* 0x00000017ff007819 */ /* 0x000fc80000011603 */
[----:B------:R-:W-:-:S05]  /*0790*/  LOP3.LUT R0, R0, 0xff, RZ, 0xc0, !PT ;  /* 0x000000ff00007812 */ /* 0x000fca00078ec0ff */
[----:B------:R-:W-:-:S04]  /*07a0*/  IMAD.IADD R8, R0, 0x1, R5 ;  /* 0x0000000100087824 */ /* 0x000fc800078e0205 */
[----:B------:R-:W-:-:S05]  /*07b0*/  VIADD R0, R8, 0xffffffff ;  /* 0xffffffff08007836 */ /* 0x000fca0000000000 */
[----:B------:R-:W-:-:S13]  /*07c0*/  ISETP.GE.U32.AND P0, PT, R0, 0xfe, PT ;  /* 0x000000fe0000780c */ /* 0x000fda0003f06070 */
[----:B------:R-:W-:Y:S05]  /*07d0*/  @!P0 BRA `(.L_x_22) ;  /* 0x0000000000808947 */ /* 0x000fea0003800000 */
[----:B------:R-:W-:-:S13]  /*07e0*/  ISETP.GT.AND P0, PT, R8, 0xfe, PT ;  /* 0x000000fe0800780c */ /* 0x000fda0003f04270 */
[----:B------:R-:W-:Y:S05]  /*07f0*/  @P0 BRA `(.L_x_23) ;  /* 0x00000000006c0947 */ /* 0x000fea0003800000 */
[----:B------:R-:W-:-:S13]  /*0800*/  ISETP.GE.AND P0, PT, R8, 0x1, PT ;  /* 0x000000010800780c */ /* 0x000fda0003f06270 */
[----:B------:R-:W-:Y:S05]  /*0810*/  @P0 BRA `(.L_x_24) ;  /* 0x0000000000980947 */ /* 0x000fea0003800000 */
[----:B------:R-:W-:Y:S02]  /*0820*/  ISETP.GE.AND P0, PT, R8, -0x18, PT ;  /* 0xffffffe80800780c */ /* 0x000fe40003f06270 */
[----:B------:R-:W-:-:S11]  /*0830*/  LOP3.LUT R3, R3, 0x80000000, RZ, 0xc0, !PT ;  /* 0x8000000003037812 */ /* 0x000fd600078ec0ff */
[----:B------:R-:W-:Y:S05]  /*0840*/  @!P0 BRA `(.L_x_24) ;  /* 0x00000000008c8947 */ /* 0x000fea0003800000 */
[-CC-:B------:R-:W-:Y:S01]  /*0850*/  FFMA.RZ R0, R10, R6.reuse, R11.reuse ;  /* 0x000000060a007223 */ /* 0x180fe2000000c00b */
[----:B------:R-:W-:Y:S02]  /*0860*/  VIADD R7, R8, 0x20 ;  /* 0x0000002008077836 */ /* 0x000fe40000000000 */
[-CC-:B------:R-:W-:Y:S01]  /*0870*/  FFMA.RM R5, R10, R6.reuse, R11.reuse ;  /* 0x000000060a057223 */ /* 0x180fe2000000400b */
[----:B------:R-:W-:Y:S02]  /*0880*/  ISETP.NE.AND P2, PT, R8, RZ, PT ;  /* 0x000000ff0800720c */ /* 0x000fe40003f45270 */
[----:B------:R-:W-:Y:S01]  /*0890*/  LOP3.LUT R4, R0, 0x7fffff, RZ, 0xc0, !PT ;  /* 0x007fffff00047812 */ /* 0x000fe200078ec0ff */
[----:B------:R-:W-:Y:S01]  /*08a0*/  FFMA.RP R0, R10, R6, R11 ;  /* 0x000000060a007223 */ /* 0x000fe2000000800b */
[----:B------:R-:W-:Y:S01]  /*08b0*/  IMAD.MOV R6, RZ, RZ, -R8 ;  /* 0x000000ffff067224 */ /* 0x000fe200078e0a08 */
[----:B------:R-:W-:Y:S02]  /*08c0*/  ISETP.NE.AND P1, PT, R8, RZ, PT ;  /* 0x000000ff0800720c */ /* 0x000fe40003f25270 */
[----:B------:R-:W-:-:S02]  /*08d0*/  LOP3.LUT R4, R4, 0x800000, RZ, 0xfc, !PT ;  /* 0x0080000004047812 */ /* 0x000fc400078efcff */
[----:B------:R-:W-:Y:S02]  /*08e0*/  FSETP.NEU.FTZ.AND P0, PT, R0, R5, PT ;  /* 0x000000050000720b */ /* 0x000fe40003f1d000 */
[----:B------:R-:W-:Y:S02]  /*08f0*/  SHF.L.U32 R7, R4, R7, RZ ;  /* 0x0000000704077219 */ /* 0x000fe400000006ff */
[----:B------:R-:W-:Y:S02]  /*0900*/  SEL R5, R6, RZ, P2 ;  /* 0x000000ff06057207 */ /* 0x000fe40001000000 */
[----:B------:R-:W-:Y:S02]  /*0910*/  ISETP.NE.AND P1, PT, R7, RZ, P1 ;  /* 0x000000ff0700720c */ /* 0x000fe40000f25270 */
[----:B------:R-:W-:Y:S02]  /*0920*/  SHF.R.U32.HI R5, RZ, R5, R4 ;  /* 0x00000005ff057219 */ /* 0x000fe40000011604 */
[----:B------:R-:W-:-:S02]  /*0930*/  PLOP3.LUT P0, PT, P0, P1, PT, 0xf8, 0x8f ;  /* 0x00000000008f781c */ /* 0x000fc40000703f70 */
[----:B------:R-:W-:Y:S02]  /*0940*/  SHF.R.U32.HI R7, RZ, 0x1, R5 ;  /* 0x00000001ff077819 */ /* 0x000fe40000011605 */
[----:B------:R-:W-:-:S04]  /*0950*/  SEL R0, RZ, 0x1, !P0 ;  /* 0x00000001ff007807 */ /* 0x000fc80004000000 */
[----:B------:R-:W-:-:S04]  /*0960*/  LOP3.LUT R0, R0, 0x1, R7, 0xf8, !PT ;  /* 0x0000000100007812 */ /* 0x000fc800078ef807 */
[----:B------:R-:W-:-:S05]  /*0970*/  LOP3.LUT R0, R0, R5, RZ, 0xc0, !PT ;  /* 0x0000000500007212 */ /* 0x000fca00078ec0ff */
[----:B------:R-:W-:-:S05]  /*0980*/  IMAD.IADD R0, R7, 0x1, R0 ;  /* 0x0000000107007824 */ /* 0x000fca00078e0200 */
[----:B------:R-:W-:Y:S01]  /*0990*/  LOP3.LUT R3, R0, R3, RZ, 0xfc, !PT ;  /* 0x0000000300037212 */ /* 0x000fe200078efcff */
[----:B------:R-:W-:Y:S06]  /*09a0*/  BRA `(.L_x_24) ;  /* 0x0000000000347947 */ /* 0x000fec0003800000 */
.L_x_23:
[----:B------:R-:W-:-:S04]  /*09b0*/  LOP3.LUT R3, R3, 0x80000000, RZ, 0xc0, !PT ;  /* 0x8000000003037812 */ /* 0x000fc800078ec0ff */
[----:B------:R-:W-:Y:S01]  /*09c0*/  LOP3.LUT R3, R3, 0x7f800000, RZ, 0xfc, !PT ;  /* 0x7f80000003037812 */ /* 0x000fe200078efcff */
[----:B------:R-:W-:Y:S06]  /*09d0*/  BRA `(.L_x_24) ;  /* 0x0000000000287947 */ /* 0x000fec0003800000 */
.L_x_22:
[----:B------:R-:W-:Y:S01]  /*09e0*/  IMAD R3, R5, 0x800000, R3 ;  /* 0x0080000005037824 */ /* 0x000fe200078e0203 */
[----:B------:R-:W-:Y:S06]  /*09f0*/  BRA `(.L_x_24) ;  /* 0x0000000000207947 */ /* 0x000fec0003800000 */
.L_x_21:
[----:B------:R-:W-:-:S04]  /*0a00*/  LOP3.LUT R3, R7, 0x80000000, R6, 0x48, !PT ;  /* 0x8000000007037812 */ /* 0x000fc800078e4806 */
[----:B------:R-:W-:Y:S01]  /*0a10*/  LOP3.LUT R3, R3, 0x7f800000, RZ, 0xfc, !PT ;  /* 0x7f80000003037812 */ /* 0x000fe200078efcff */
[----:B------:R-:W-:Y:S06]  /*0a20*/  BRA `(.L_x_24) ;  /* 0x0000000000147947 */ /* 0x000fec0003800000 */
.L_x_20:
[----:B------:R-:W-:Y:S01]  /*0a30*/  LOP3.LUT R3, R7, 0x80000000, R6, 0x48, !PT ;  /* 0x8000000007037812 */ /* 0x000fe200078e4806 */
[----:B------:R-:W-:Y:S06]  /*0a40*/  BRA `(.L_x_24) ;  /* 0x00000000000c7947 */ /* 0x000fec0003800000 */
.L_x_19:
[----:B------:R-:W0:Y:S01]  /*0a50*/  MUFU.RSQ R3, -QNAN ;  /* 0xffc0000000037908 */ /* 0x000e220000001400 */
[----:B------:R-:W-:Y:S05]  /*0a60*/  BRA `(.L_x_24) ;  /* 0x0000000000047947 */ /* 0x000fea0003800000 */
.L_x_18:
[----:B------:R-:W-:-:S07]  /*0a70*/  FADD.FTZ R3, R0, R3 ;  /* 0x0000000300037221 */ /* 0x000fce0000010000 */
.L_x_24:
[----:B0-----:R-:W-:Y:S02]  /*0a80*/  IMAD.MOV.U32 R5, RZ, RZ, R3 ;  /* 0x000000ffff057224 */ /* 0x001fe400078e0003 */
[----:B------:R-:W-:-:S04]  /*0a90*/  IMAD.MOV.U32 R3, RZ, RZ, 0x0 ;  /* 0x00000000ff037424 */ /* 0x000fc800078e00ff */
[----:B------:R-:W-:Y:S05]  /*0aa0*/  RET.REL.NODEC R2 `(loss_mse) ;  /* 0xfffffff402547950 */ /* 0x000fea0003c3ffff */
.L_x_25:
        /* <DEDUP_REMOVED lines=13> */
.L_x_42:


//--------------------- .text.activation_forward  --------------------------
	.section	.text.activation_forward,"ax",@progbits
	.align	128
        .global         activation_forward
        .type           activation_forward,@function
        .size           activation_forward,(.L_x_50 - activation_forward)
        .other          activation_forward,@"STO_CUDA_ENTRY STV_DEFAULT"
activation_forward:
.text.activation_forward:
        /* <DEDUP_REMOVED lines=9> */
[----:B------:R-:W1:Y:S01]  /*0090*/  LDCU.64 UR4, c[0x0][0x358] ;  /* 0x00006b00ff0477ac */ /* 0x000e620008000a00 */
[----:B0-----:R-:W-:-:S05]  /*00a0*/  IMAD.WIDE R2, R5, 0x4, R2 ;  /* 0x0000000405027825 */ /* 0x001fca00078e0202 */
[----:B-1----:R-:W2:Y:S02]  /*00b0*/  LDG.E R0, desc[UR4][R2.64] ;  /* 0x0000000402007981 */ /* 0x002ea4000c1e1900 */
[----:B--2---:R-:W-:-:S05]  /*00c0*/  FMNMX R5, RZ, R0, !PT ;  /* 0x00000000ff057209 */ /* 0x004fca0007800000 */
[----:B------:R-:W-:Y:S01]  /*00d0*/  STG.E desc[UR4][R2.64], R5 ;  /* 0x0000000502007986 */ /* 0x000fe2000c101904 */
[----:B------:R-:W-:Y:S05]  /*00e0*/  EXIT ;  /* 0x000000000000794d */ /* 0x000fea0003800000 */
.L_x_26:
        /* <DEDUP_REMOVED lines=9> */
.L_x_50:


//--------------------- .text.add_bias_forward    --------------------------
	.section	.text.add_bias_forward,"ax",@progbits
	.align	128
        .global         add_bias_forward
        .type           add_bias_forward,@function
        .size           add_bias_forward,(.L_x_51 - add_bias_forward)
        .other          add_bias_forward,@"STO_CUDA_ENTRY STV_DEFAULT"
add_bias_forward:
.text.add_bias_forward:
[----:B------:R-:W-:Y:S01]  /*0000*/  LDC R1, c[0x0][0x37c] ;  /* 0x0000df00ff017b82 */ /* 0x000fe20000000800 */
[----:B------:R-:W0:Y:S07]  /*0010*/  S2R R0, SR_TID.X ;  /* 0x0000000000007919 */ /* 0x000e2e0000002100 */
[----:B------:R-:W0:Y:S08]  /*0020*/  S2UR UR4, SR_CTAID.X ;  /* 0x00000000000479c3 */ /* 0x000e300000002500 */
[----:B------:R-:W0:Y:S08]  /*0030*/  LDC R9, c[0x0][0x360] ;  /* 0x0000d800ff097b82 */ /* 0x000e300000000800 */
[----:B------:R-:W1:Y:S01]  /*0040*/  LDC.64 R2, c[0x0][0x390] ;  /* 0x0000e400ff027b82 */ /* 0x000e620000000a00 */
[----:B0-----:R-:W-:-:S02]  /*0050*/  IMAD R9, R9, UR4, R0 ;  /* 0x0000000409097c24 */ /* 0x001fc4000f8e0200 */
[----:B-1----:R-:W-:-:S05]  /*0060*/  IMAD R2, R3, R2, RZ ;  /* 0x0000000203027224 */ /* 0x002fca00078e02ff */
[----:B------:R-:W-:-:S13]  /*0070*/  ISETP.GE.AND P0, PT, R9, R2, PT ;  /* 0x000000020900720c */ /* 0x000fda0003f06270 */
[----:B------:R-:W-:Y:S05]  /*0080*/  @P0 EXIT ;  /* 0x000000000000094d */ /* 0x000fea0003800000 */
[----:B------:R-:W-:Y:S01]  /*0090*/  IABS R11, R3 ;  /* 0x00000003000b7213 */ /* 0x000fe20000000000 */
[----:B------:R-:W0:Y:S01]  /*00a0*/  LDCU.64 UR4, c[0x0][0x358] ;  /* 0x00006b00ff0477ac */ /* 0x000e220008000a00 */
[----:B------:R-:W-:Y:S02]  /*00b0*/  ISETP.GE.AND P2, PT, R9, RZ, PT ;  /* 0x000000ff0900720c */ /* 0x000fe40003f46270 */
[----:B------:R-:W1:Y:S08]  /*00c0*/  I2F.RP R0, R11 ;  /* 0x0000000b00007306 */ /* 0x000e700000209400 */
[----:B-1----:R-:W1:Y:S02]  /*00d0*/  MUFU.RCP R0, R0 ;  /* 0x0000000000007308 */ /* 0x002e640000001000 */
[----:B-1----:R-:W-:-:S06]  /*00e0*/  IADD3 R4, PT, PT, R0, 0xffffffe, RZ ;  /* 0x0ffffffe00047810 */ /* 0x002fcc0007ffe0ff */
[----:B------:R1:W2:Y:S02]  /*00f0*/  F2I.FTZ.U32.TRUNC.NTZ R5, R4 ;  /* 0x0000000400057305 */ /* 0x0002a4000021f000 */
[----:B-1----:R-:W-:Y:S01]  /*0100*/  IMAD.MOV.U32 R4, RZ, RZ, RZ ;  /* 0x000000ffff047224 */ /* 0x002fe200078e00ff */
[----:B--2---:R-:W-:-:S05]  /*0110*/  IADD3 R2, PT, PT, RZ, -R5, RZ ;  /* 0x80000005ff027210 */ /* 0x004fca0007ffe0ff */
[----:B------:R-:W-:Y:S01]  /*0120*/  IMAD R7, R2, R11, RZ ;  /* 0x0000000b02077224 */ /* 0x000fe200078e02ff */
[----:B------:R-:W-:-:S03]  /*0130*/  IABS R2, R9 ;  /* 0x0000000900027213 */ /* 0x000fc60000000000 */
[----:B------:R-:W-:Y:S02]  /*0140*/  IMAD.HI.U32 R5, R5, R7, R4 ;  /* 0x0000000705057227 */ /* 0x000fe400078e0004 */
[----:B------:R-:W1:Y:S04]  /*0150*/  LDC.64 R6, c[0x0][0x388] ;  /* 0x0000e200ff067b82 */ /* 0x000e680000000a00 */
[----:B------:R-:W-:-:S05]  /*0160*/  IMAD.HI.U32 R5, R5, R2, RZ ;  /* 0x0000000205057227 */ /* 0x000fca00078e00ff */
[----:B------:R-:W-:-:S05]  /*0170*/  IADD3 R5, PT, PT, -R5, RZ, RZ ;  /* 0x000000ff05057210 */ /* 0x000fca0007ffe1ff */
[C---:B------:R-:W-:Y:S02]  /*0180*/  IMAD R0, R11.reuse, R5, R2 ;  /* 0x000000050b007224 */ /* 0x040fe400078e0202 */
[----:B------:R-:W2:Y:S03]  /*0190*/  LDC.64 R4, c[0x0][0x380] ;  /* 0x0000e000ff047b82 */ /* 0x000ea60000000a00 */
[----:B------:R-:W-:-:S13]  /*01a0*/  ISETP.GT.U32.AND P0, PT, R11, R0, PT ;  /* 0x000000000b00720c */ /* 0x000fda0003f04070 */
[----:B------:R-:W-:Y:S01]  /*01b0*/  @!P0 IMAD.IADD R0, R0, 0x1, -R11 ;  /* 0x0000000100008824 */ /* 0x000fe200078e0a0b */
[----:B------:R-:W-:-:S04]  /*01c0*/  ISETP.NE.AND P0, PT, R3, RZ, PT ;  /* 0x000000ff0300720c */ /* 0x000fc80003f05270 */
[----:B------:R-:W-:Y:S01]  /*01d0*/  ISETP.GT.U32.AND P1, PT, R11, R0, PT ;  /* 0x000000000b00720c */ /* 0x000fe20003f24070 */
[----:B--2---:R-:W-:-:S12]  /*01e0*/  IMAD.WIDE R4, R9, 0x4, R4 ;  /* 0x0000000409047825 */ /* 0x004fd800078e0204 */
[----:B------:R-:W-:-:S05]  /*01f0*/  @!P1 IADD3 R0, PT, PT, R0, -R11, RZ ;  /* 0x8000000b00009210 */ /* 0x000fca0007ffe0ff */
[----:B------:R-:W-:Y:S01]  /*0200*/  @!P2 IMAD.MOV R0, RZ, RZ, -R0 ;  /* 0x000000ffff00a224 */ /* 0x000fe200078e0a00 */
[----:B------:R-:W-:-:S05]  /*0210*/  @!P0 LOP3.LUT R0, RZ, R3, RZ, 0x33, !PT ;  /* 0x00000003ff008212 */ /* 0x000fca00078e33ff */
[----:B-1----:R-:W-:Y:S02]  /*0220*/  IMAD.WIDE R2, R0, 0x4, R6 ;  /* 0x0000000400027825 */ /* 0x002fe400078e0206 */
[----:B0-----:R-:W2:Y:S04]  /*0230*/  LDG.E R7, desc[UR4][R4.64] ;  /* 0x0000000404077981 */ /* 0x001ea8000c1e1900 */
[----:B------:R-:W2:Y:S02]  /*0240*/  LDG.E R2, desc[UR4][R2.64] ;  /* 0x0000000402027981 */ /* 0x000ea4000c1e1900 */
[----:B--2---:R-:W-:-:S05]  /*0250*/  FADD R7, R2, R7 ;  /* 0x0000000702077221 */ /* 0x004fca0000000000 */
[----:B------:R-:W-:Y:S01]  /*0260*/  STG.E desc[UR4][R4.64], R7 ;  /* 0x0000000704007986 */ /* 0x000fe2000c101904 */
[----:B------:R-:W-:Y:S05]  /*0270*/  EXIT ;  /* 0x000000000000794d */ /* 0x000fea0003800000 */
.L_x_27:
        /* <DEDUP_REMOVED lines=16> */
.L_x_51:


//--------------------- .text.zero_out            --------------------------
	.section	.text.zero_out,"ax",@progbits
	.align	128
        .global         zero_out
        .type           zero_out,@function
        .size           zero_out,(.L_x_52 - zero_out)
        .other          zero_out,@"STO_CUDA_ENTRY STV_DEFAULT"
zero_out:
.text.zero_out:
        /* <DEDUP_REMOVED lines=11> */
[----:B-1----:R-:W-:Y:S01]  /*00b0*/  STG.E desc[UR4][R2.64], RZ ;  /* 0x000000ff02007986 */ /* 0x002fe2000c101904 */
[----:B------:R-:W-:Y:S05]  /*00c0*/  EXIT ;  /* 0x000000000000794d */ /* 0x000fea0003800000 */
.L_x_28:
        /* <DEDUP_REMOVED lines=11> */
.L_x_52:


//--------------------- .text.init_linear_layer   --------------------------
	.section	.text.init_linear_layer,"ax",@progbits
	.align	128
        .global         init_linear_layer
        .type           init_linear_layer,@function
        .size           init_linear_layer,(.L_x_44 - init_linear_layer)
        .other          init_linear_layer,@"STO_CUDA_ENTRY STV_DEFAULT"
init_linear_layer:
.text.init_linear_layer:
[----:B------:R-:W-:Y:S01]  /*0000*/  LDC R1, c[0x0][0x37c] ;  /* 0x0000df00ff017b82 */ /* 0x000fe20000000800 */
[----:B------:R-:W0:Y:S07]  /*0010*/  S2R R3, SR_TID.X ;  /* 0x0000000000037919 */ /* 0x000e2e0000002100 */
[----:B------:R-:W0:Y:S01]  /*0020*/  S2UR UR5, SR_CTAID.X ;  /* 0x00000000000579c3 */ /* 0x000e220000002500 */
[----:B------:R-:W1:Y:S07]  /*0030*/  LDCU.64 UR6, c[0x0][0x388] ;  /* 0x00007100ff0677ac */ /* 0x000e6e0008000a00 */
[----:B------:R-:W0:Y:S01]  /*0040*/  LDC R2, c[0x0][0x360] ;  /* 0x0000d800ff027b82 */ /* 0x000e220000000800 */
[----:B-1----:R-:W-:Y:S01]  /*0050*/  UIMAD UR4, UR7, UR6, URZ ;  /* 0x00000006070472a4 */ /* 0x002fe2000f8e02ff */
[----:B0-----:R-:W-:-:S05]  /*0060*/  IMAD R2, R2, UR5, R3 ;  /* 0x0000000502027c24 */ /* 0x001fca000f8e0203 */
[----:B------:R-:W-:-:S13]  /*0070*/  ISETP.GE.AND P0, PT, R2, UR4, PT ;  /* 0x0000000402007c0c */ /* 0x000fda000bf06270 */
[----:B------:R-:W-:Y:S05]  /*0080*/  @P0 EXIT ;  /* 0x000000000000094d */ /* 0x000fea0003800000 */
[----:B------:R-:W-:Y:S01]  /*0090*/  I2FP.F32.S32 R0, UR7 ;  /* 0x0000000700007c45 */ /* 0x000fe20008201400 */
[----:B------:R-:W0:Y:S01]  /*00a0*/  LDCU.64 UR4, c[0x0][0x380] ;  /* 0x00007000ff0477ac */ /* 0x000e220008000a00 */
[----:B------:R-:W-:Y:S01]  /*00b0*/  I2FP.F32.S32 R3, UR6 ;  /* 0x0000000600037c45 */ /* 0x000fe20008201400 */
[----:B------:R-:W-:-:S04]  /*00c0*/  UMOV UR6, 0x40000000 ;  /* 0x4000000000067882 */ /* 0x000fc80000000000 */
[----:B------:R-:W-:Y:S01]  /*00d0*/  FADD R7, R0, R3 ;  /* 0x0000000300077221 */ /* 0x000fe20000000000 */
[----:B------:R-:W-:-:S03]  /*00e0*/  IMAD.U32 R10, RZ, RZ, UR6 ;  /* 0x00000006ff0a7e24 */ /* 0x000fc6000f8e00ff */
[----:B------:R-:W1:Y:S08]  /*00f0*/  MUFU.RCP R0, R7 ;  /* 0x0000000700007308 */ /* 0x000e700000001000 */
[----:B------:R-:W2:Y:S01]  /*0100*/  FCHK P0, R10, R7 ;  /* 0x000000070a007302 */ /* 0x000ea20000000000 */
[----:B0-----:R-:W-:-:S04]  /*0110*/  IADD3 R4, P1, PT, R2, UR4, RZ ;  /* 0x0000000402047c10 */ /* 0x001fc8000ff3e0ff */
[----:B------:R-:W-:Y:S01]  /*0120*/  LOP3.LUT R4, R4, 0xaad26b49, RZ, 0x3c, !PT ;  /* 0xaad26b4904047812 */ /* 0x000fe200078e3cff */
[----:B-1----:R-:W-:-:S04]  /*0130*/  FFMA R3, -R7, R0, 1 ;  /* 0x3f80000007037423 */ /* 0x002fc80000000100 */
[----:B------:R-:W-:Y:S02]  /*0140*/  IMAD R4, R4, 0x4182bed5, RZ ;  /* 0x4182bed504047824 */ /* 0x000fe400078e02ff */
[----:B------:R-:W-:Y:S01]  /*0150*/  FFMA R0, R0, R3, R0 ;  /* 0x0000000300007223 */ /* 0x000fe20000000000 */
[----:B------:R-:W-:-:S03]  /*0160*/  SHF.R.S32.HI R3, RZ, 0x1f, R2 ;  /* 0x0000001fff037819 */ /* 0x000fc60000011402 */
[----:B------:R-:W-:Y:S01]  /*0170*/  FFMA R5, R0, 2, RZ ;  /* 0x4000000000057823 */ /* 0x000fe200000000ff */
[----:B------:R-:W-:-:S03]  /*0180*/  IADD3.X R8, PT, PT, R3, UR5, RZ, P1, !PT ;  /* 0x0000000503087c10 */ /* 0x000fc60008ffe4ff */
[----:B------:R-:W-:-:S04]  /*0190*/  FFMA R6, -R7, R5, 2 ;  /* 0x4000000007067423 */ /* 0x000fc80000000105 */
[----:B------:R-:W-:Y:S01]  /*01a0*/  FFMA R0, R0, R6, R5 ;  /* 0x0000000600007223 */ /* 0x000fe20000000005 */
[----:B------:R-:W-:Y:S01]  /*01b0*/  LOP3.LUT R5, R8, 0xf7dcefdd, RZ, 0x3c, !PT ;  /* 0xf7dcefdd08057812 */ /* 0x000fe200078e3cff */
[C---:B------:R-:W-:Y:S02]  /*01c0*/  VIADD R6, R4.reuse, 0x75bcd15 ;  /* 0x075bcd1504067836 */ /* 0x040fe40000000000 */
[----:B------:R-:W-:Y:S01]  /*01d0*/  VIADD R8, R4, 0x583f19 ;  /* 0x00583f1904087836 */ /* 0x000fe20000000000 */
[----:B--2---:R-:W-:Y:S06]  /*01e0*/  @!P0 BRA `(.L_x_29) ;  /* 0x00000000000c8947 */ /* 0x004fec0003800000 */
[----:B------:R-:W-:-:S07]  /*01f0*/  MOV R10, 0x210 ;  /* 0x00000210000a7802 */ /* 0x000fce0000000f00 */
[----:B------:R-:W-:Y:S05]  /*0200*/  CALL.REL.NOINC `($__internal_2_$__cuda_sm3x_div_rn_noftz_f32_slowpath) ;  /* 0x0000000000f87944 */ /* 0x000fea0003c00000 */
[----:B------:R-:W-:-:S07]  /*0210*/  IMAD.MOV.U32 R0, RZ, RZ, R7 ;  /* 0x000000ffff007224 */ /* 0x000fce00078e0007 */
.L_x_29:
[----:B------:R-:W-:Y:S01]  /*0220*/  VIADD R7, R0, 0xf3000000 ;  /* 0xf300000000077836 */ /* 0x000fe20000000000 */
[----:B------:R0:W1:Y:S01]  /*0230*/  MUFU.RSQ R9, R0 ;  /* 0x0000000000097308 */ /* 0x0000620000001400 */
[----:B------:R-:W2:Y:S03]  /*0240*/  LDCU.64 UR4, c[0x0][0x358] ;  /* 0x00006b00ff0477ac */ /* 0x000ea60008000a00 */
[----:B------:R-:W-:-:S13]  /*0250*/  ISETP.GT.U32.AND P0, PT, R7, 0x727fffff, PT ;  /* 0x727fffff0700780c */ /* 0x000fda0003f04070 */
[----:B01----:R-:W-:Y:S05]  /*0260*/  @!P0 BRA `(.L_x_30) ;  /* 0x0000000000108947 */ /* 0x003fea0003800000 */
[----:B------:R-:W-:-:S07]  /*0270*/  MOV R12, 0x290 ;  /* 0x00000290000c7802 */ /* 0x000fce0000000f00 */
[----:B--2---:R-:W-:Y:S05]  /*0280*/  CALL.REL.NOINC `($__internal_1_$__cuda_sm20_sqrt_rn_f32_slowpath) ;  /* 0x00000000007c7944 */ /* 0x004fea0003c00000 */
[----:B------:R-:W-:Y:S01]  /*0290*/  IMAD.MOV.U32 R0, RZ, RZ, R7 ;  /* 0x000000ffff007224 */ /* 0x000fe200078e0007 */
[----:B------:R-:W-:Y:S06]  /*02a0*/  BRA `(.L_x_31) ;  /* 0x0000000000107947 */ /* 0x000fec0003800000 */
.L_x_30:
[C---:B------:R-:W-:Y:S01]  /*02b0*/  FMUL.FTZ R7, R9.reuse, R0 ;  /* 0x0000000009077220 */ /* 0x040fe20000410000 */
[----:B------:R-:W-:-:S03]  /*02c0*/  FMUL.FTZ R9, R9, 0.5 ;  /* 0x3f00000009097820 */ /* 0x000fc60000410000 */
[----:B------:R-:W-:-:S04]  /*02d0*/  FFMA R0, -R7, R7, R0 ;  /* 0x0000000707007223 */ /* 0x000fc80000000100 */
[----:B------:R-:W-:-:S07]  /*02e0*/  FFMA R0, R0, R9, R7 ;  /* 0x0000000900007223 */ /* 0x000fce0000000007 */
.L_x_31:
[----:B------:R-:W-:Y:S01]  /*02f0*/  SHF.R.U32.HI R7, RZ, 0x2, R6 ;  /* 0x00000002ff077819 */ /* 0x000fe20000011606 */
[----:B------:R-:W-:Y:S01]  /*0300*/  IMAD.SHL.U32 R11, R8, 0x10, RZ ;  /* 0x00000010080b7824 */ /* 0x000fe200078e00ff */
[----:B------:R-:W0:Y:S01]  /*0310*/  LDCU UR6, c[0x0][0x388] ;  /* 0x00007100ff0677ac */ /* 0x000e220008000800 */
[----:B------:R-:W-:Y:S01]  /*0320*/  IMAD R5, R5, -0x658354e5, R4 ;  /* 0x9a7cab1b05057824 */ /* 0x000fe200078e0204 */
[----:B------:R-:W-:Y:S01]  /*0330*/  LOP3.LUT R9, R7, R6, RZ, 0x3c, !PT ;  /* 0x0000000607097212 */ /* 0x000fe200078e3cff */
[----:B------:R-:W-:Y:S01]  /*0340*/  IMAD.MOV.U32 R4, RZ, RZ, 0x2f800000 ;  /* 0x2f800000ff047424 */ /* 0x000fe200078e00ff */
[----:B------:R-:W1:Y:S01]  /*0350*/  LDC.64 R6, c[0x0][0x390] ;  /* 0x0000e400ff067b82 */ /* 0x000e620000000a00 */
[----:B------:R-:W-:Y:S01]  /*0360*/  FMUL R0, R0, 0.5 ;  /* 0x3f00000000007820 */ /* 0x000fe20000400000 */
[----:B------:R-:W-:-:S04]  /*0370*/  SHF.L.U32 R10, R9, 0x1, RZ ;  /* 0x00000001090a7819 */ /* 0x000fc800000006ff */
[----:B------:R-:W-:-:S04]  /*0380*/  LOP3.LUT R10, R8, R11, R10, 0x96, !PT ;  /* 0x0000000b080a7212 */ /* 0x000fc800078e960a */
[----:B------:R-:W-:-:S04]  /*0390*/  LOP3.LUT R10, R10, R9, RZ, 0x3c, !PT ;  /* 0x000000090a0a7212 */ /* 0x000fc800078e3cff */
[----:B------:R-:W-:Y:S02]  /*03a0*/  IADD3 R5, PT, PT, R5, 0x6a788e, R10 ;  /* 0x006a788e05057810 */ /* 0x000fe40007ffe00a */
[----:B0-----:R-:W-:Y:S02]  /*03b0*/  ISETP.GE.AND P0, PT, R2, UR6, PT ;  /* 0x0000000602007c0c */ /* 0x001fe4000bf06270 */
[----:B------:R-:W-:-:S05]  /*03c0*/  I2FP.F32.U32 R5, R5 ;  /* 0x0000000500057245 */ /* 0x000fca0000201000 */
[----:B------:R-:W-:Y:S01]  /*03d0*/  FFMA R5, R5, R4, 1.1641532182693481445e-10 ;  /* 0x2f00000005057423 */ /* 0x000fe20000000004 */
[----:B-1----:R-:W-:-:S04]  /*03e0*/  IMAD.WIDE R6, R2, 0x4, R6 ;  /* 0x0000000402067825 */ /* 0x002fc800078e0206 */
[----:B------:R-:W-:-:S04]  /*03f0*/  FADD R5, R5, R5 ;  /* 0x0000000505057221 */ /* 0x000fc80000000000 */
[----:B------:R-:W-:-:S05]  /*0400*/  FFMA R5, R0, R5, -R0 ;  /* 0x0000000500057223 */ /* 0x000fca0000000800 */
[----:B--2---:R0:W-:Y:S01]  /*0410*/  STG.E desc[UR4][R6.64], R5 ;  /* 0x0000000506007986 */ /* 0x0041e2000c101904 */
[----:B------:R-:W-:Y:S05]  /*0420*/  @P0 EXIT ;  /* 0x000000000000094d */ /* 0x000fea0003800000 */
[----:B------:R-:W1:Y:S02]  /*0430*/  LDCU.64 UR6, c[0x0][0x398] ;  /* 0x00007300ff0677ac */ /* 0x000e640008000a00 */
[----:B-1----:R-:W-:-:S04]  /*0440*/  LEA R4, P0, R2, UR6, 0x2 ;  /* 0x0000000602047c11 */ /* 0x002fc8000f8010ff */
[----:B0-----:R-:W-:-:S05]  /*0450*/  LEA.HI.X R5, R2, UR7, R3, 0x2, P0 ;  /* 0x0000000702057c11 */ /* 0x001fca00080f1403 */
[----:B------:R-:W-:Y:S01]  /*0460*/  STG.E desc[UR4][R4.64], RZ ;  /* 0x000000ff04007986 */ /* 0x000fe2000c101904 */
[----:B------:R-:W-:Y:S05]  /*0470*/  EXIT ;  /* 0x000000000000794d */ /* 0x000fea0003800000 */
        .weak           $__internal_1_$__cuda_sm20_sqrt_rn_f32_slowpath
        .type           $__internal_1_$__cuda_sm20_sqrt_rn_f32_slowpath,@function
        .size           $__internal_1_$__cuda_sm20_sqrt_rn_f32_slowpath,($__internal_2_$__cuda_sm3x_div_rn_noftz_f32_slowpath - $__internal_1_$__cuda_sm20_sqrt_rn_f32_slowpath)
$__internal_1_$__cuda_sm20_sqrt_rn_f32_slowpath:
[----:B------:R-:W-:-:S13]  /*0480*/  LOP3.LUT P0, RZ, R0, 0x7fffffff, RZ, 0xc0, !PT ;  /* 0x7fffffff00ff7812 */ /* 0x000fda000780c0ff */
[----:B------:R-:W-:Y:S01]  /*0490*/  @!P0 IMAD.MOV.U32 R7, RZ, RZ, R0 ;  /* 0x000000ffff078224 */ /* 0x000fe200078e0000 */
[----:B------:R-:W-:Y:S06]  /*04a0*/  @!P0 BRA `(.L_x_32) ;  /* 0x0000000000448947 */ /* 0x000fec0003800000 */
[----:B------:R-:W-:-:S13]  /*04b0*/  FSETP.GEU.FTZ.AND P0, PT, R0, RZ, PT ;  /* 0x000000ff0000720b */ /* 0x000fda0003f1e000 */
[----:B------:R-:W-:Y:S01]  /*04c0*/  @!P0 IMAD.MOV.U32 R7, RZ, RZ, 0x7fffffff ;  /* 0x7fffffffff078424 */ /* 0x000fe200078e00ff */
[----:B------:R-:W-:Y:S06]  /*04d0*/  @!P0 BRA `(.L_x_32) ;  /* 0x0000000000388947 */ /* 0x000fec0003800000 */
[----:B------:R-:W-:-:S13]  /*04e0*/  FSETP.GTU.FTZ.AND P0, PT, |R0|, +INF , PT ;  /* 0x7f8000000000780b */ /* 0x000fda0003f1c200 */
[----:B------:R-:W-:Y:S01]  /*04f0*/  @P0 FADD.FTZ R7, R0, 1 ;  /* 0x3f80000000070421 */ /* 0x000fe20000010000 */
[----:B------:R-:W-:Y:S06]  /*0500*/  @P0 BRA `(.L_x_32) ;  /* 0x00000000002c0947 */ /* 0x000fec0003800000 */
[----:B------:R-:W-:-:S13]  /*0510*/  FSETP.NEU.FTZ.AND P0, PT, |R0|, +INF , PT ;  /* 0x7f8000000000780b */ /* 0x000fda0003f1d200 */
[----:B------:R-:W-:Y:S01]  /*0520*/  @!P0 IMAD.MOV.U32 R7, RZ, RZ, R0 ;  /* 0x000000ffff078224 */ /* 0x000fe200078e0000 */
[----:B------:R-:W-:Y:S06]  /*0530*/  @!P0 BRA `(.L_x_32) ;  /* 0x0000000000208947 */ /* 0x000fec0003800000 */
[----:B------:R-:W-:-:S04]  /*0540*/  FFMA R0, R0, 1.84467440737095516160e+19, RZ ;  /* 0x5f80000000007823 */ /* 0x000fc800000000ff */
[----:B------:R-:W0:Y:S02]  /*0550*/  MUFU.RSQ R7, R0 ;  /* 0x0000000000077308 */ /* 0x000e240000001400 */
[----:B0-----:R-:W-:Y:S01]  /*0560*/  FMUL.FTZ R9, R0, R7 ;  /* 0x0000000700097220 */ /* 0x001fe20000410000 */
[----:B------:R-:W-:-:S03]  /*0570*/  FMUL.FTZ R7, R7, 0.5 ;  /* 0x3f00000007077820 */ /* 0x000fc60000410000 */
[----:B------:R-:W-:-:S04]  /*0580*/  FADD.FTZ R10, -R9, -RZ ;  /* 0x800000ff090a7221 */ /* 0x000fc80000010100 */
[----:B------:R-:W-:-:S04]  /*0590*/  FFMA R10, R9, R10, R0 ;  /* 0x0000000a090a7223 */ /* 0x000fc80000000000 */
[----:B------:R-:W-:-:S04]  /*05a0*/  FFMA R7, R10, R7, R9 ;  /* 0x000000070a077223 */ /* 0x000fc80000000009 */
[----:B------:R-:W-:-:S07]  /*05b0*/  FMUL.FTZ R7, R7, 2.3283064365386962891e-10 ;  /* 0x2f80000007077820 */ /* 0x000fce0000410000 */
.L_x_32:
[----:B------:R-:W-:Y:S02]  /*05c0*/  HFMA2 R11, -RZ, RZ, 0, 0 ;  /* 0x00000000ff0b7431 */ /* 0x000fe400000001ff */
[----:B------:R-:W-:-:S04]  /*05d0*/  IMAD.MOV.U32 R10, RZ, RZ, R12 ;  /* 0x000000ffff0a7224 */ /* 0x000fc800078e000c */
[----:B------:R-:W-:Y:S05]  /*05e0*/  RET.REL.NODEC R10 `(init_linear_layer) ;  /* 0xfffffff80a847950 */ /* 0x000fea0003c3ffff */
        .weak           $__internal_2_$__cuda_sm3x_div_rn_noftz_f32_slowpath
        .type           $__internal_2_$__cuda_sm3x_div_rn_noftz_f32_slowpath,@function
        .size           $__internal_2_$__cuda_sm3x_div_rn_noftz_f32_slowpath,(.L_x_44 - $__internal_2_$__cuda_sm3x_div_rn_noftz_f32_slowpath)
$__internal_2_$__cuda_sm3x_div_rn_noftz_f32_slowpath:
[--C-:B------:R-:W-:Y:S01]  /*05f0*/  SHF.R.U32.HI R0, RZ, 0x17, R7.reuse ;  /* 0x00000017ff007819 */ /* 0x100fe20000011607 */
[----:B------:R-:W-:-:S03]  /*0600*/  IMAD.MOV.U32 R12, RZ, RZ, R7 ;  /* 0x000000ffff0c7224 */ /* 0x000fc600078e0007 */
[----:B------:R-:W-:-:S05]  /*0610*/  LOP3.LUT R9, R0, 0xff, RZ, 0xc0, !PT ;  /* 0x000000ff00097812 */ /* 0x000fca00078ec0ff */
[----:B------:R-:W-:-:S05]  /*0620*/  VIADD R11, R9, 0xffffffff ;  /* 0xffffffff090b7836 */ /* 0x000fca0000000000 */
[----:B------:R-:W-:-:S13]  /*0630*/  ISETP.GT.U32.AND P0, PT, R11, 0xfd, PT ;  /* 0x000000fd0b00780c */ /* 0x000fda0003f04070 */
[----:B------:R-:W-:Y:S01]  /*0640*/  @!P0 IMAD.MOV.U32 R14, RZ, RZ, RZ ;  /* 0x000000ffff0e8224 */ /* 0x000fe200078e00ff */
[----:B------:R-:W-:Y:S06]  /*0650*/  @!P0 BRA `(.L_x_33) ;  /* 0x0000000000408947 */ /* 0x000fec0003800000 */
[----:B------:R-:W-:Y:S01]  /*0660*/  FSETP.GTU.FTZ.AND P0, PT, |R7|, +INF , PT ;  /* 0x7f8000000700780b */ /* 0x000fe20003f1c200 */
[----:B------:R-:W-:-:S12]  /*0670*/  IMAD.MOV.U32 R0, RZ, RZ, R7 ;  /* 0x000000ffff007224 */ /* 0x000fd800078e0007 */
[----:B------:R-:W-:Y:S05]  /*0680*/  @P0 BRA `(.L_x_34) ;  /* 0x0000000400280947 */ /* 0x000fea0003800000 */
[----:B------:R-:W-:-:S05]  /*0690*/  IMAD.MOV.U32 R7, RZ, RZ, 0x40000000 ;  /* 0x40000000ff077424 */ /* 0x000fca00078e00ff */
[----:B------:R-:W-:-:S13]  /*06a0*/  LOP3.LUT P0, RZ, R12, 0x7fffffff, R7, 0xc8, !PT ;  /* 0x7fffffff0cff7812 */ /* 0x000fda000780c807 */
[----:B------:R-:W-:Y:S05]  /*06b0*/  @!P0 BRA `(.L_x_35) ;  /* 0x0000000400148947 */ /* 0x000fea0003800000 */
[----:B------:R-:W-:Y:S02]  /*06c0*/  FSETP.NEU.FTZ.AND P0, PT, |R0|, +INF , PT ;  /* 0x7f8000000000780b */ /* 0x000fe40003f1d200 */
[----:B------:R-:W-:-:S04]  /*06d0*/  LOP3.LUT P1, RZ, R7, 0x7fffffff, RZ, 0xc0, !PT ;  /* 0x7fffffff07ff7812 */ /* 0x000fc8000782c0ff */
[----:B------:R-:W-:-:S13]  /*06e0*/  PLOP3.LUT P0, PT, P0, P1, PT, 0x2f, 0xf2 ;  /* 0x0000000000f2781c */ /* 0x000fda0000702577 */
[----:B------:R-:W-:Y:S05]  /*06f0*/  @P0 BRA `(.L_x_36) ;  /* 0x0000000000fc0947 */ /* 0x000fea0003800000 */
[----:B------:R-:W-:-:S13]  /*0700*/  LOP3.LUT P0, RZ, R12, 0x7fffffff, RZ, 0xc0, !PT ;  /* 0x7fffffff0cff7812 */ /* 0x000fda000780c0ff */
[----:B------:R-:W-:Y:S05]  /*0710*/  @!P0 BRA `(.L_x_37) ;  /* 0x0000000000e88947 */ /* 0x000fea0003800000 */
[----:B------:R-:W-:Y:S02]  /*0720*/  ISETP.GE.AND P0, PT, R11, RZ, PT ;  /* 0x000000ff0b00720c */ /* 0x000fe40003f06270 */
[----:B------:R-:W-:-:S11]  /*0730*/  MOV R14, RZ ;  /* 0x000000ff000e7202 */ /* 0x000fd60000000f00 */
[----:B------:R-:W-:Y:S01]  /*0740*/  @!P0 FFMA R12, R0, 1.84467440737095516160e+19, RZ ;  /* 0x5f800000000c8823 */ /* 0x000fe200000000ff */
[----:B------:R-:W-:-:S07]  /*0750*/  @!P0 VIADD R14, R14, 0x40 ;  /* 0x000000400e0e8836 */ /* 0x000fce0000000000 */
.L_x_33:
[----:B------:R-:W-:Y:S01]  /*0760*/  LEA R7, R9, 0xc0800000, 0x17 ;  /* 0xc080000009077811 */ /* 0x000fe200078eb8ff */
[----:B------:R-:W-:Y:S01]  /*0770*/  UMOV UR4, 0x40000000 ;  /* 0x4000000000047882 */ /* 0x000fe20000000000 */
[----:B------:R-:W-:Y:S01]  /*0780*/  IADD3 R14, PT, PT, R14, 0x80, -R9 ;  /* 0x000000800e0e7810 */ /* 0x000fe20007ffe809 */
[----:B------:R-:W-:Y:S02]  /*0790*/  UIADD3 UR4, UPT, UPT, UR4, -0x800000, URZ ;  /* 0xff80000004047890 */ /* 0x000fe4000fffe0ff */
[----:B------:R-:W-:-:S04]  /*07a0*/  IMAD.IADD R12, R12, 0x1, -R7 ;  /* 0x000000010c0c7824 */ /* 0x000fc800078e0a07 */
[----:B------:R-:W0:Y:S01]  /*07b0*/  MUFU.RCP R0, R12 ;  /* 0x0000000c00007308 */ /* 0x000e220000001000 */
[----:B------:R-:W-:-:S04]  /*07c0*/  FADD.FTZ R7, -R12, -RZ ;  /* 0x800000ff0c077221 */ /* 0x000fc80000010100 */
[----:B0-----:R-:W-:-:S04]  /*07d0*/  FFMA R11, R0, R7, 1 ;  /* 0x3f800000000b7423 */ /* 0x001fc80000000007 */
[----:B------:R-:W-:-:S04]  /*07e0*/  FFMA R0, R0, R11, R0 ;  /* 0x0000000b00007223 */ /* 0x000fc80000000000 */
[----:B------:R-:W-:-:S04]  /*07f0*/  FFMA R11, R0, UR4, RZ ;  /* 0x00000004000b7c23 */ /* 0x000fc800080000ff */
[----:B------:R-:W-:-:S04]  /*0800*/  FFMA R16, R7, R11, UR4 ;  /* 0x0000000407107e23 */ /* 0x000fc8000800000b */
[----:B------:R-:W-:-:S04]  /*0810*/  FFMA R13, R0, R16, R11 ;  /* 0x00000010000d7223 */ /* 0x000fc8000000000b */
[----:B------:R-:W-:-:S04]  /*0820*/  FFMA R16, R7, R13, UR4 ;  /* 0x0000000407107e23 */ /* 0x000fc8000800000d */
        /* <DEDUP_REMOVED lines=14> */
[CCC-:B------:R-:W-:Y:S01]  /*0910*/  FFMA.RZ R9, R0.reuse, R16.reuse, R13.reuse ;  /* 0x0000001000097223 */ /* 0x1c0fe2000000c00d */
[C---:B------:R-:W-:Y:S01]  /*0920*/  VIADD R12, R15.reuse, 0x20 ;  /* 0x000000200f0c7836 */ /* 0x040fe20000000000 */
[C---:B------:R-:W-:Y:S02]  /*0930*/  ISETP.NE.AND P2, PT, R15.reuse, RZ, PT ;  /* 0x000000ff0f00720c */ /* 0x040fe40003f45270 */
[----:B------:R-:W-:Y:S02]  /*0940*/  ISETP.NE.AND P1, PT, R15, RZ, PT ;  /* 0x000000ff0f00720c */ /* 0x000fe40003f25270 */
[----:B------:R-:W-:Y:S01]  /*0950*/  LOP3.LUT R11, R9, 0x7fffff, RZ, 0xc0, !PT ;  /* 0x007fffff090b7812 */ /* 0x000fe200078ec0ff */
[CCC-:B------:R-:W-:Y:S01]  /*0960*/  FFMA.RP R9, R0.reuse, R16.reuse, R13.reuse ;  /* 0x0000001000097223 */ /* 0x1c0fe2000000800d */
[----:B------:R-:W-:Y:S01]  /*0970*/  FFMA.RM R0, R0, R16, R13 ;  /* 0x0000001000007223 */ /* 0x000fe2000000400d */
[----:B------:R-:W-:Y:S02]  /*0980*/  IADD3 R13, PT, PT, -R15, RZ, RZ ;  /* 0x000000ff0f0d7210 */ /* 0x000fe40007ffe1ff */
        /* <DEDUP_REMOVED lines=14> */
.L_x_39:
[----:B------:R-:W-:-:S04]  /*0a70*/  LOP3.LUT R7, R7, 0x80000000, RZ, 0xc0, !PT ;  /* 0x8000000007077812 */ /* 0x000fc800078ec0ff */
[----:B------:R-:W-:Y:S01]  /*0a80*/  LOP3.LUT R7, R7, 0x7f800000, RZ, 0xfc, !PT ;  /* 0x7f80000007077812 */ /* 0x000fe200078efcff */
[----:B------:R-:W-:Y:S06]  /*0a90*/  BRA `(.L_x_40) ;  /* 0x0000000000287947 */ /* 0x000fec0003800000 */
.L_x_38:
[----:B------:R-:W-:Y:S01]  /*0aa0*/  IMAD R7, R14, 0x800000, R7 ;  /* 0x008000000e077824 */ /* 0x000fe200078e0207 */
[----:B------:R-:W-:Y:S06]  /*0ab0*/  BRA `(.L_x_40) ;  /* 0x0000000000207947 */ /* 0x000fec0003800000 */
.L_x_37:
[----:B------:R-:W-:-:S04]  /*0ac0*/  LOP3.LUT R7, R12, 0x80000000, R7, 0x48, !PT ;  /* 0x800000000c077812 */ /* 0x000fc800078e4807 */
[----:B------:R-:W-:Y:S01]  /*0ad0*/  LOP3.LUT R7, R7, 0x7f800000, RZ, 0xfc, !PT ;  /* 0x7f80000007077812 */ /* 0x000fe200078efcff */
[----:B------:R-:W-:Y:S06]  /*0ae0*/  BRA `(.L_x_40) ;  /* 0x0000000000147947 */ /* 0x000fec0003800000 */
.L_x_36:
[----:B------:R-:W-:Y:S01]  /*0af0*/  LOP3.LUT R7, R12, 0x80000000, R7, 0x48, !PT ;  /* 0x800000000c077812 */ /* 0x000fe200078e4807 */
[----:B------:R-:W-:Y:S06]  /*0b00*/  BRA `(.L_x_40) ;  /* 0x00000000000c7947 */ /* 0x000fec0003800000 */
.L_x_35:
[----:B------:R-:W0:Y:S01]  /*0b10*/  MUFU.RSQ R7, -QNAN ;  /* 0xffc0000000077908 */ /* 0x000e220000001400 */
[----:B------:R-:W-:Y:S05]  /*0b20*/  BRA `(.L_x_40) ;  /* 0x0000000000047947 */ /* 0x000fea0003800000 */
.L_x_34:
[----:B------:R-:W-:-:S07]  /*0b30*/  FADD.FTZ R7, R0, 2 ;  /* 0x4000000000077421 */ /* 0x000fce0000010000 */
.L_x_40:
[----:B------:R-:W-:-:S04]  /*0b40*/  IMAD.MOV.U32 R11, RZ, RZ, 0x0 ;  /* 0x00000000ff0b7424 */ /* 0x000fc800078e00ff */
[----:B0-----:R-:W-:Y:S05]  /*0b50*/  RET.REL.NODEC R10 `(init_linear_layer) ;  /* 0xfffffff40a287950 */ /* 0x001fea0003c3ffff */
.L_x_41:
        /* <DEDUP_REMOVED lines=10> */
.L_x_44:


//--------------------- .nv.global.init           --------------------------
	.section	.nv.global.init,"aw",@progbits
	.align	4
.nv.global.init:
	.type		mrg32k3aM1SubSeq,@object
	.size		mrg32k3aM1SubSeq,(mrg32k3aM2SubSeq - mrg32k3aM1SubSeq)
mrg32k3aM1SubSeq:
        /*0000*/ 	.byte	0x0b, 0xcc, 0xee, 0x04, 0x73, 0x29, 0x8b, 0x6f, 0xf6, 0x53, 0x03, 0xf6, 0x23, 0xf6, 0xea, 0xda
        /* <DEDUP_REMOVED lines=125> */
	.type		mrg32k3aM2SubSeq,@object
	.size		mrg32k3aM2SubSeq,(mrg32k3aM1 - mrg32k3aM2SubSeq)
mrg32k3aM2SubSeq:
        /* <DEDUP_REMOVED lines=126> */
	.type		mrg32k3aM1,@object
	.size		mrg32k3aM1,(mrg32k3aM1Seq - mrg32k3aM1)
mrg32k3aM1:
        /* <DEDUP_REMOVED lines=144> */
	.type		mrg32k3aM1Seq,@object
	.size		mrg32k3aM1Seq,(mrg32k3aM2 - mrg32k3aM1Seq)
mrg32k3aM1Seq:
        /* <DEDUP_REMOVED lines=144> */
	.type		mrg32k3aM2,@object
	.size		mrg32k3aM2,(mrg32k3aM2Seq - mrg32k3aM2)
mrg32k3aM2:
        /* <DEDUP_REMOVED lines=144> */
	.type		mrg32k3aM2Seq,@object
	.size		mrg32k3aM2Seq,(precalc_xorwow_matrix - mrg32k3aM2Seq)
mrg32k3aM2Seq:
        /* <DEDUP_REMOVED lines=144> */
	.type		precalc_xorwow_matrix,@object
	.size		precalc_xorwow_matrix,(precalc_xorwow_offset_matrix - precalc_xorwow_matrix)
precalc_xorwow_matrix:
        /* <DEDUP_REMOVED lines=6400> */
	.type		precalc_xorwow_offset_matrix,@object
	.size		precalc_xorwow_offset_matrix,(.L_1 - precalc_xorwow_offset_matrix)
precalc_xorwow_offset_matrix:
        /* <DEDUP_REMOVED lines=6400> */
.L_1:


//--------------------- .nv.shared.copy_tensor    --------------------------
	.section	.nv.shared.copy_tensor,"aw",@nobits
	.sectionflags	@""
	.align	16
	.zero		1024


//--------------------- .nv.shared.reserved.0     --------------------------
	.section	.nv.shared.reserved.0,"aw",@nobits
	.weak		__nv_reservedSMEM_offset_0_alias
	.size		__nv_reservedSMEM_offset_0_alias, 0, 64
	.other		__nv_reservedSMEM_offset_0_alias,@"STO_CUDA_RESERVED_SHARED STV_DEFAULT"
__nv_reservedSMEM_offset_0_alias:
	.zero		0
	.zero		64


//--------------------- .nv.shared.apply_parameter_updates_direct --------------------------
	.section	.nv.shared.apply_parameter_updates_direct,"aw",@nobits
	.sectionflags	@""
	.align	16
	.zero		1024


//--------------------- .nv.shared.backward_bias  --------------------------
	.section	.nv.shared.backward_bias,"aw",@nobits
	.sectionflags	@""
	.align	16
	.zero		1024


//--------------------- .nv.shared.activation_backward --------------------------
	.section	.nv.shared.activation_backward,"aw",@nobits
	.sectionflags	@""
	.align	16
	.zero		1024


//--------------------- .nv.shared.loss_mse       --------------------------
	.section	.nv.shared.loss_mse,"aw",@nobits
	.sectionflags	@""
	.align	16
	.zero		1024


//--------------------- .nv.shared.activation_forward --------------------------
	.section	.nv.shared.activation_forward,"aw",@nobits
	.sectionflags	@""
	.align	16
	.zero		1024


//--------------------- .nv.shared.add_bias_forward --------------------------
	.section	.nv.shared.add_bias_forward,"aw",@nobits
	.sectionflags	@""
	.align	16
	.zero		1024


//--------------------- .nv.shared.zero_out       --------------------------
	.section	.nv.shared.zero_out,"aw",@nobits
	.sectionflags	@""
	.align	16
	.zero		1024


//--------------------- .nv.shared.init_linear_layer --------------------------
	.section	.nv.shared.init_linear_layer,"aw",@nobits
	.sectionflags	@""
	.align	16
	.zero		1024


//--------------------- .nv.constant0.copy_tensor --------------------------
	.section	.nv.constant0.copy_tensor,"a",@progbits
	.sectionflags	@""
	.align	4
.nv.constant0.copy_tensor:
	.zero		916


//--------------------- .nv.constant0.apply_parameter_updates_direct --------------------------
	.section	.nv.constant0.apply_parameter_updates_direct,"a",@progbits
	.sectionflags	@""
	.align	4
.nv.constant0.apply_parameter_updates_direct:
	.zero		916


//--------------------- .nv.constant0.backward_bias --------------------------
	.section	.nv.constant0.backward_bias,"a",@progbits
	.sectionflags	@""
	.align	4
.nv.constant0.backward_bias:
	.zero		920


//--------------------- .nv.constant0.activation_backward --------------------------
	.section	.nv.constant0.activation_backward,"a",@progbits
	.sectionflags	@""
	.align	4
.nv.constant0.activation_backward:
	.zero		928


//--------------------- .nv.constant0.loss_mse    --------------------------
	.section	.nv.constant0.loss_mse,"a",@progbits
	.sectionflags	@""
	.align	4
.nv.constant0.loss_mse:
	.zero		936


//--------------------- .nv.constant0.activation_forward --------------------------
	.section	.nv.constant0.activation_forward,"a",@progbits
	.sectionflags	@""
	.align	4
.nv.constant0.activation_forward:
	.zero		908


//--------------------- .nv.constant0.add_bias_forward --------------------------
	.section	.nv.constant0.add_bias_forward,"a",@progbits
	.sectionflags	@""
	.align	4
.nv.constant0.add_bias_forward:
	.zero		920


//--------------------- .nv.constant0.zero_out    --------------------------
	.section	.nv.constant0.zero_out,"a",@progbits
	.sectionflags	@""
	.align	4
.nv.constant0.zero_out:
	.zero		908


//--------------------- .nv.constant0.init_linear_layer --------------------------
	.section	.nv.constant0.init_linear_layer,"a",@progbits
	.sectionflags	@""
	.align	4
.nv.constant0.init_linear_layer:
	.zero		928


//--------------------- SYMBOLS --------------------------

	.type		.nv.reservedSmem.offset0,@object
	.size		.nv.reservedSmem.offset0,0x4
	.type		.nv.reservedSmem.cap,@object
	.size		.nv.reservedSmem.cap,0x4
